//
// Generated by NVIDIA NVVM Compiler
//
// Compiler Build ID: CL-36424714
// Cuda compilation tools, release 13.0, V13.0.88
// Based on NVVM 20.0.0
//

.version 9.0
.target sm_100
.address_size 64

	// .globl	_Z13encryptKernelxxxPxP17curandStateXORWOWS_i
.global .align 4 .b8 precalc_xorwow_matrix[102400];
.global .align 4 .b8 precalc_xorwow_offset_matrix[102400];
.global .align 4 .b8 mrg32k3aM1[2304];
.global .align 4 .b8 mrg32k3aM2[2304];
.global .align 4 .b8 mrg32k3aM1SubSeq[2016];
.global .align 4 .b8 mrg32k3aM2SubSeq[2016];
.global .align 4 .b8 mrg32k3aM1Seq[2304];
.global .align 4 .b8 mrg32k3aM2Seq[2304];
.const .align 8 .b8 __cr_lgamma_table[72];

.visible .entry _Z13encryptKernelxxxPxP17curandStateXORWOWS_i(
	.param .u64 _Z13encryptKernelxxxPxP17curandStateXORWOWS_i_param_0,
	.param .u64 _Z13encryptKernelxxxPxP17curandStateXORWOWS_i_param_1,
	.param .u64 _Z13encryptKernelxxxPxP17curandStateXORWOWS_i_param_2,
	.param .u64 .ptr .align 1 _Z13encryptKernelxxxPxP17curandStateXORWOWS_i_param_3,
	.param .u64 .ptr .align 1 _Z13encryptKernelxxxPxP17curandStateXORWOWS_i_param_4,
	.param .u64 .ptr .align 1 _Z13encryptKernelxxxPxP17curandStateXORWOWS_i_param_5,
	.param .u32 _Z13encryptKernelxxxPxP17curandStateXORWOWS_i_param_6
)
{
	.reg .pred 	%p<16>;
	.reg .b32 	%r<42>;
	.reg .b32 	%f<2>;
	.reg .b64 	%rd<82>;
	.reg .b64 	%fd<2>;

	ld.param.u64 	%rd37, [_Z13encryptKernelxxxPxP17curandStateXORWOWS_i_param_0];
	ld.param.u64 	%rd70, [_Z13encryptKernelxxxPxP17curandStateXORWOWS_i_param_1];
	ld.param.u64 	%rd75, [_Z13encryptKernelxxxPxP17curandStateXORWOWS_i_param_2];
	ld.param.u64 	%rd40, [_Z13encryptKernelxxxPxP17curandStateXORWOWS_i_param_3];
	ld.param.u64 	%rd41, [_Z13encryptKernelxxxPxP17curandStateXORWOWS_i_param_4];
	ld.param.u64 	%rd42, [_Z13encryptKernelxxxPxP17curandStateXORWOWS_i_param_5];
	ld.param.u32 	%r11, [_Z13encryptKernelxxxPxP17curandStateXORWOWS_i_param_6];
	mov.u32 	%r12, %tid.x;
	mov.u32 	%r13, %ctaid.x;
	mov.u32 	%r14, %ntid.x;
	mad.lo.s32 	%r1, %r13, %r14, %r12;
	setp.ge.s32 	%p1, %r1, %r11;
	@%p1 bra 	$L__BB0_28;
	cvta.to.global.u64 	%rd43, %rd41;
	mul.wide.s32 	%rd44, %r1, 48;
	add.s64 	%rd1, %rd43, %rd44;
	ld.global.v2.u32 	{%r15, %r16}, [%rd1];
	ld.global.v2.u32 	{%r2, %r3}, [%rd1+8];
	ld.global.v2.u32 	{%r4, %r6}, [%rd1+16];
	ld.global.v2.u32 	{%r7, %r8}, [%rd1+24];
	ld.global.f32 	%f1, [%rd1+32];
	ld.global.f64 	%fd1, [%rd1+40];
	shr.u32 	%r17, %r16, 2;
	xor.b32  	%r18, %r17, %r16;
	shl.b32 	%r19, %r6, 4;
	shl.b32 	%r20, %r18, 1;
	xor.b32  	%r21, %r19, %r20;
	xor.b32  	%r22, %r21, %r6;
	xor.b32  	%r9, %r22, %r18;
	add.s32 	%r10, %r15, 362437;
	add.s32 	%r23, %r9, %r10;
	cvt.u64.u32 	%rd2, %r23;
	and.b64  	%rd45, %rd37, -4294967296;
	setp.ne.s64 	%p2, %rd45, 0;
	@%p2 bra 	$L__BB0_3;
	cvt.u32.u64 	%r24, %rd37;
	cvt.u32.u64 	%r25, %rd2;
	rem.u32 	%r26, %r25, %r24;
	cvt.u64.u32 	%rd68, %r26;
	bra.uni 	$L__BB0_4;
$L__BB0_3:
	rem.s64 	%rd68, %rd2, %rd37;
$L__BB0_4:
	st.global.v2.u32 	[%rd1], {%r10, %r2};
	st.global.v2.u32 	[%rd1+8], {%r3, %r4};
	st.global.v2.u32 	[%rd1+16], {%r6, %r9};
	st.global.v2.u32 	[%rd1+24], {%r7, %r8};
	st.global.f32 	[%rd1+32], %f1;
	st.global.f64 	[%rd1+40], %fd1;
	cvta.to.global.u64 	%rd47, %rd40;
	mul.wide.s32 	%rd48, %r1, 8;
	add.s64 	%rd49, %rd47, %rd48;
	ld.global.u64 	%rd72, [%rd49];
	setp.lt.s64 	%p3, %rd72, 1;
	mov.b64 	%rd74, 1;
	@%p3 bra 	$L__BB0_8;
	mov.b64 	%rd74, 1;
	cvt.u32.u64 	%r27, %rd37;
$L__BB0_6:
	mov.u64 	%rd10, %rd72;
	or.b64  	%rd51, %rd70, %rd37;
	and.b64  	%rd52, %rd51, -4294967296;
	setp.ne.s64 	%p4, %rd52, 0;
	@%p4 bra 	$L__BB0_12;
	cvt.u32.u64 	%r28, %rd70;
	rem.u32 	%r29, %r28, %r27;
	cvt.u64.u32 	%rd73, %r29;
	bra.uni 	$L__BB0_13;
$L__BB0_8:
	setp.eq.s64 	%p9, %rd68, 0;
	mov.b64 	%rd79, 1;
	@%p9 bra 	$L__BB0_24;
	mov.b64 	%rd79, 1;
	cvt.u32.u64 	%r33, %rd37;
$L__BB0_10:
	mov.u64 	%rd22, %rd68;
	or.b64  	%rd58, %rd75, %rd37;
	and.b64  	%rd59, %rd58, -4294967296;
	setp.ne.s64 	%p10, %rd59, 0;
	@%p10 bra 	$L__BB0_18;
	cvt.u32.u64 	%r34, %rd75;
	rem.u32 	%r35, %r34, %r33;
	cvt.u64.u32 	%rd78, %r35;
	bra.uni 	$L__BB0_19;
$L__BB0_12:
	rem.s64 	%rd73, %rd70, %rd37;
$L__BB0_13:
	and.b64  	%rd53, %rd10, 1;
	setp.eq.b64 	%p5, %rd53, 1;
	not.pred 	%p6, %p5;
	@%p6 bra 	$L__BB0_17;
	mul.lo.s64 	%rd14, %rd73, %rd74;
	or.b64  	%rd54, %rd14, %rd37;
	and.b64  	%rd55, %rd54, -4294967296;
	setp.ne.s64 	%p7, %rd55, 0;
	@%p7 bra 	$L__BB0_16;
	cvt.u32.u64 	%r31, %rd14;
	rem.u32 	%r32, %r31, %r27;
	cvt.u64.u32 	%rd74, %r32;
	bra.uni 	$L__BB0_17;
$L__BB0_16:
	rem.s64 	%rd74, %rd14, %rd37;
$L__BB0_17:
	shr.u64 	%rd72, %rd10, 1;
	mul.lo.s64 	%rd70, %rd73, %rd73;
	setp.lt.u64 	%p8, %rd10, 2;
	@%p8 bra 	$L__BB0_8;
	bra.uni 	$L__BB0_6;
$L__BB0_18:
	rem.s64 	%rd78, %rd75, %rd37;
$L__BB0_19:
	and.b64  	%rd60, %rd22, 1;
	setp.eq.b64 	%p11, %rd60, 1;
	not.pred 	%p12, %p11;
	@%p12 bra 	$L__BB0_23;
	mul.lo.s64 	%rd26, %rd78, %rd79;
	or.b64  	%rd61, %rd26, %rd37;
	and.b64  	%rd62, %rd61, -4294967296;
	setp.ne.s64 	%p13, %rd62, 0;
	@%p13 bra 	$L__BB0_22;
	cvt.u32.u64 	%r37, %rd26;
	rem.u32 	%r38, %r37, %r33;
	cvt.u64.u32 	%rd79, %r38;
	bra.uni 	$L__BB0_23;
$L__BB0_22:
	rem.s64 	%rd79, %rd26, %rd37;
$L__BB0_23:
	shr.u64 	%rd68, %rd22, 1;
	mul.lo.s64 	%rd75, %rd78, %rd78;
	setp.gt.u64 	%p14, %rd22, 1;
	@%p14 bra 	$L__BB0_10;
$L__BB0_24:
	mul.lo.s64 	%rd33, %rd79, %rd74;
	or.b64  	%rd63, %rd33, %rd37;
	and.b64  	%rd64, %rd63, -4294967296;
	setp.ne.s64 	%p15, %rd64, 0;
	@%p15 bra 	$L__BB0_26;
	cvt.u32.u64 	%r39, %rd37;
	cvt.u32.u64 	%r40, %rd33;
	rem.u32 	%r41, %r40, %r39;
	cvt.u64.u32 	%rd81, %r41;
	bra.uni 	$L__BB0_27;
$L__BB0_26:
	rem.s64 	%rd81, %rd33, %rd37;
$L__BB0_27:
	cvta.to.global.u64 	%rd65, %rd42;
	add.s64 	%rd67, %rd65, %rd48;
	st.global.u64 	[%rd67], %rd81;
$L__BB0_28:
	ret;

}
	// .globl	_Z13decryptKernelxxPxS_i
.visible .entry _Z13decryptKernelxxPxS_i(
	.param .u64 _Z13decryptKernelxxPxS_i_param_0,
	.param .u64 _Z13decryptKernelxxPxS_i_param_1,
	.param .u64 .ptr .align 1 _Z13decryptKernelxxPxS_i_param_2,
	.param .u64 .ptr .align 1 _Z13decryptKernelxxPxS_i_param_3,
	.param .u32 _Z13decryptKernelxxPxS_i_param_4
)
{
	.reg .pred 	%p<10>;
	.reg .b32 	%r<18>;
	.reg .b64 	%rd<54>;

	ld.param.u64 	%rd26, [_Z13decryptKernelxxPxS_i_param_0];
	ld.param.u64 	%rd27, [_Z13decryptKernelxxPxS_i_param_1];
	ld.param.u64 	%rd28, [_Z13decryptKernelxxPxS_i_param_2];
	ld.param.u64 	%rd29, [_Z13decryptKernelxxPxS_i_param_3];
	ld.param.u32 	%r2, [_Z13decryptKernelxxPxS_i_param_4];
	mov.u32 	%r3, %tid.x;
	mov.u32 	%r4, %ctaid.x;
	mov.u32 	%r5, %ntid.x;
	mad.lo.s32 	%r1, %r4, %r5, %r3;
	setp.ge.s32 	%p1, %r1, %r2;
	@%p1 bra 	$L__BB1_19;
	cvta.to.global.u64 	%rd1, %rd28;
	mul.lo.s64 	%rd2, %rd27, %rd27;
	setp.lt.s64 	%p2, %rd27, 2;
	mov.b64 	%rd51, 0;
	@%p2 bra 	$L__BB1_12;
	mul.wide.s32 	%rd32, %r1, 8;
	add.s64 	%rd33, %rd1, %rd32;
	ld.global.u64 	%rd46, [%rd33];
	add.s64 	%rd48, %rd27, -1;
	mov.b64 	%rd50, 1;
	cvt.u32.u64 	%r6, %rd2;
$L__BB1_3:
	mov.u64 	%rd7, %rd48;
	or.b64  	%rd34, %rd46, %rd2;
	and.b64  	%rd35, %rd34, -4294967296;
	setp.ne.s64 	%p3, %rd35, 0;
	@%p3 bra 	$L__BB1_5;
	cvt.u32.u64 	%r7, %rd46;
	rem.u32 	%r8, %r7, %r6;
	cvt.u64.u32 	%rd49, %r8;
	bra.uni 	$L__BB1_6;
$L__BB1_5:
	rem.s64 	%rd49, %rd46, %rd2;
$L__BB1_6:
	and.b64  	%rd36, %rd7, 1;
	setp.eq.b64 	%p4, %rd36, 1;
	not.pred 	%p5, %p4;
	@%p5 bra 	$L__BB1_10;
	mul.lo.s64 	%rd11, %rd49, %rd50;
	or.b64  	%rd37, %rd11, %rd2;
	and.b64  	%rd38, %rd37, -4294967296;
	setp.ne.s64 	%p6, %rd38, 0;
	@%p6 bra 	$L__BB1_9;
	cvt.u32.u64 	%r10, %rd11;
	rem.u32 	%r11, %r10, %r6;
	cvt.u64.u32 	%rd50, %r11;
	bra.uni 	$L__BB1_10;
$L__BB1_9:
	rem.s64 	%rd50, %rd11, %rd2;
$L__BB1_10:
	shr.u64 	%rd48, %rd7, 1;
	mul.lo.s64 	%rd46, %rd49, %rd49;
	setp.gt.u64 	%p7, %rd7, 1;
	@%p7 bra 	$L__BB1_3;
	add.s64 	%rd51, %rd50, -1;
$L__BB1_12:
	or.b64  	%rd39, %rd51, %rd27;
	and.b64  	%rd40, %rd39, -4294967296;
	setp.ne.s64 	%p8, %rd40, 0;
	@%p8 bra 	$L__BB1_14;
	cvt.u32.u64 	%r12, %rd27;
	cvt.u32.u64 	%r13, %rd51;
	div.u32 	%r14, %r13, %r12;
	cvt.u64.u32 	%rd52, %r14;
	bra.uni 	$L__BB1_15;
$L__BB1_14:
	div.s64 	%rd52, %rd51, %rd27;
$L__BB1_15:
	mul.lo.s64 	%rd22, %rd52, %rd26;
	or.b64  	%rd41, %rd22, %rd27;
	and.b64  	%rd42, %rd41, -4294967296;
	setp.ne.s64 	%p9, %rd42, 0;
	@%p9 bra 	$L__BB1_17;
	cvt.u32.u64 	%r15, %rd27;
	cvt.u32.u64 	%r16, %rd22;
	rem.u32 	%r17, %r16, %r15;
	cvt.u64.u32 	%rd53, %r17;
	bra.uni 	$L__BB1_18;
$L__BB1_17:
	rem.s64 	%rd53, %rd22, %rd27;
$L__BB1_18:
	cvta.to.global.u64 	%rd43, %rd29;
	mul.wide.s32 	%rd44, %r1, 8;
	add.s64 	%rd45, %rd43, %rd44;
	st.global.u64 	[%rd45], %rd53;
$L__BB1_19:
	ret;

}
	// .globl	_Z12setup_kernelP17curandStateXORWOWm
.visible .entry _Z12setup_kernelP17curandStateXORWOWm(
	.param .u64 .ptr .align 1 _Z12setup_kernelP17curandStateXORWOWm_param_0,
	.param .u64 _Z12setup_kernelP17curandStateXORWOWm_param_1
)
{
	.reg .pred 	%p<24>;
	.reg .b32 	%r<413>;
	.reg .b64 	%rd<19>;

	ld.param.u64 	%rd8, [_Z12setup_kernelP17curandStateXORWOWm_param_0];
	ld.param.u64 	%rd9, [_Z12setup_kernelP17curandStateXORWOWm_param_1];
	cvta.to.global.u64 	%rd10, %rd8;
	mov.u32 	%r182, %tid.x;
	mov.u32 	%r183, %ctaid.x;
	mov.u32 	%r184, %ntid.x;
	mad.lo.s32 	%r185, %r183, %r184, %r182;
	cvt.s64.s32 	%rd18, %r185;
	mul.wide.s32 	%rd11, %r185, 48;
	add.s64 	%rd2, %rd10, %rd11;
	cvt.u32.u64 	%r186, %rd9;
	xor.b32  	%r187, %r186, -1429050551;
	mul.lo.s32 	%r188, %r187, 1099087573;
	{ .reg .b32 tmp; mov.b64 {tmp, %r189}, %rd9; }
	xor.b32  	%r190, %r189, -136515619;
	mul.lo.s32 	%r191, %r190, -1703105765;
	add.s32 	%r192, %r188, %r191;
	add.s32 	%r193, %r192, 6615241;
	add.s32 	%r194, %r188, 123456789;
	st.global.v2.u32 	[%rd2], {%r193, %r194};
	xor.b32  	%r195, %r188, 362436069;
	add.s32 	%r196, %r191, 521288629;
	st.global.v2.u32 	[%rd2+8], {%r195, %r196};
	xor.b32  	%r197, %r191, 88675123;
	add.s32 	%r198, %r188, 5783321;
	st.global.v2.u32 	[%rd2+16], {%r197, %r198};
	setp.eq.s32 	%p1, %r185, 0;
	@%p1 bra 	$L__BB2_42;
	mov.b32 	%r319, 0;
$L__BB2_2:
	and.b64  	%rd4, %rd18, 3;
	setp.eq.s64 	%p2, %rd4, 0;
	@%p2 bra 	$L__BB2_41;
	mul.wide.u32 	%rd12, %r319, 3200;
	mov.u64 	%rd13, precalc_xorwow_matrix;
	add.s64 	%rd5, %rd13, %rd12;
	cvt.u32.u64 	%r2, %rd4;
	mov.b32 	%r320, 0;
$L__BB2_4:
	mov.b32 	%r333, 0;
	mov.u32 	%r334, %r333;
	mov.u32 	%r335, %r333;
	mov.u32 	%r336, %r333;
	mov.u32 	%r337, %r333;
	mov.u32 	%r326, %r333;
$L__BB2_5:
	mul.wide.u32 	%rd14, %r326, 4;
	add.s64 	%rd15, %rd2, %rd14;
	ld.global.u32 	%r10, [%rd15+4];
	shl.b32 	%r11, %r326, 5;
	mov.b32 	%r332, 0;
$L__BB2_6:
	.pragma "nounroll";
	shr.u32 	%r203, %r10, %r332;
	and.b32  	%r204, %r203, 1;
	setp.eq.b32 	%p3, %r204, 1;
	not.pred 	%p4, %p3;
	add.s32 	%r205, %r11, %r332;
	mul.lo.s32 	%r206, %r205, 5;
	mul.wide.u32 	%rd16, %r206, 4;
	add.s64 	%rd6, %rd5, %rd16;
	@%p4 bra 	$L__BB2_8;
	ld.global.u32 	%r207, [%rd6];
	xor.b32  	%r337, %r337, %r207;
	ld.global.u32 	%r208, [%rd6+4];
	xor.b32  	%r336, %r336, %r208;
	ld.global.u32 	%r209, [%rd6+8];
	xor.b32  	%r335, %r335, %r209;
	ld.global.u32 	%r210, [%rd6+12];
	xor.b32  	%r334, %r334, %r210;
	ld.global.u32 	%r211, [%rd6+16];
	xor.b32  	%r333, %r333, %r211;
$L__BB2_8:
	and.b32  	%r213, %r203, 2;
	setp.eq.s32 	%p5, %r213, 0;
	@%p5 bra 	$L__BB2_10;
	ld.global.u32 	%r214, [%rd6+20];
	xor.b32  	%r337, %r337, %r214;
	ld.global.u32 	%r215, [%rd6+24];
	xor.b32  	%r336, %r336, %r215;
	ld.global.u32 	%r216, [%rd6+28];
	xor.b32  	%r335, %r335, %r216;
	ld.global.u32 	%r217, [%rd6+32];
	xor.b32  	%r334, %r334, %r217;
	ld.global.u32 	%r218, [%rd6+36];
	xor.b32  	%r333, %r333, %r218;
$L__BB2_10:
	and.b32  	%r220, %r203, 4;
	setp.eq.s32 	%p6, %r220, 0;
	@%p6 bra 	$L__BB2_12;
	ld.global.u32 	%r221, [%rd6+40];
	xor.b32  	%r337, %r337, %r221;
	ld.global.u32 	%r222, [%rd6+44];
	xor.b32  	%r336, %r336, %r222;
	ld.global.u32 	%r223, [%rd6+48];
	xor.b32  	%r335, %r335, %r223;
	ld.global.u32 	%r224, [%rd6+52];
	xor.b32  	%r334, %r334, %r224;
	ld.global.u32 	%r225, [%rd6+56];
	xor.b32  	%r333, %r333, %r225;
$L__BB2_12:
	and.b32  	%r227, %r203, 8;
	setp.eq.s32 	%p7, %r227, 0;
	@%p7 bra 	$L__BB2_14;
	ld.global.u32 	%r228, [%rd6+60];
	xor.b32  	%r337, %r337, %r228;
	ld.global.u32 	%r229, [%rd6+64];
	xor.b32  	%r336, %r336, %r229;
	ld.global.u32 	%r230, [%rd6+68];
	xor.b32  	%r335, %r335, %r230;
	ld.global.u32 	%r231, [%rd6+72];
	xor.b32  	%r334, %r334, %r231;
	ld.global.u32 	%r232, [%rd6+76];
	xor.b32  	%r333, %r333, %r232;
$L__BB2_14:
	and.b32  	%r234, %r203, 16;
	setp.eq.s32 	%p8, %r234, 0;
	@%p8 bra 	$L__BB2_16;
	ld.global.u32 	%r235, [%rd6+80];
	xor.b32  	%r337, %r337, %r235;
	ld.global.u32 	%r236, [%rd6+84];
	xor.b32  	%r336, %r336, %r236;
	ld.global.u32 	%r237, [%rd6+88];
	xor.b32  	%r335, %r335, %r237;
	ld.global.u32 	%r238, [%rd6+92];
	xor.b32  	%r334, %r334, %r238;
	ld.global.u32 	%r239, [%rd6+96];
	xor.b32  	%r333, %r333, %r239;
$L__BB2_16:
	and.b32  	%r241, %r203, 32;
	setp.eq.s32 	%p9, %r241, 0;
	@%p9 bra 	$L__BB2_18;
	ld.global.u32 	%r242, [%rd6+100];
	xor.b32  	%r337, %r337, %r242;
	ld.global.u32 	%r243, [%rd6+104];
	xor.b32  	%r336, %r336, %r243;
	ld.global.u32 	%r244, [%rd6+108];
	xor.b32  	%r335, %r335, %r244;
	ld.global.u32 	%r245, [%rd6+112];
	xor.b32  	%r334, %r334, %r245;
	ld.global.u32 	%r246, [%rd6+116];
	xor.b32  	%r333, %r333, %r246;
$L__BB2_18:
	and.b32  	%r248, %r203, 64;
	setp.eq.s32 	%p10, %r248, 0;
	@%p10 bra 	$L__BB2_20;
	ld.global.u32 	%r249, [%rd6+120];
	xor.b32  	%r337, %r337, %r249;
	ld.global.u32 	%r250, [%rd6+124];
	xor.b32  	%r336, %r336, %r250;
	ld.global.u32 	%r251, [%rd6+128];
	xor.b32  	%r335, %r335, %r251;
	ld.global.u32 	%r252, [%rd6+132];
	xor.b32  	%r334, %r334, %r252;
	ld.global.u32 	%r253, [%rd6+136];
	xor.b32  	%r333, %r333, %r253;
$L__BB2_20:
	and.b32  	%r255, %r203, 128;
	setp.eq.s32 	%p11, %r255, 0;
	@%p11 bra 	$L__BB2_22;
	ld.global.u32 	%r256, [%rd6+140];
	xor.b32  	%r337, %r337, %r256;
	ld.global.u32 	%r257, [%rd6+144];
	xor.b32  	%r336, %r336, %r257;
	ld.global.u32 	%r258, [%rd6+148];
	xor.b32  	%r335, %r335, %r258;
	ld.global.u32 	%r259, [%rd6+152];
	xor.b32  	%r334, %r334, %r259;
	ld.global.u32 	%r260, [%rd6+156];
	xor.b32  	%r333, %r333, %r260;
$L__BB2_22:
	and.b32  	%r262, %r203, 256;
	setp.eq.s32 	%p12, %r262, 0;
	@%p12 bra 	$L__BB2_24;
	ld.global.u32 	%r263, [%rd6+160];
	xor.b32  	%r337, %r337, %r263;
	ld.global.u32 	%r264, [%rd6+164];
	xor.b32  	%r336, %r336, %r264;
	ld.global.u32 	%r265, [%rd6+168];
	xor.b32  	%r335, %r335, %r265;
	ld.global.u32 	%r266, [%rd6+172];
	xor.b32  	%r334, %r334, %r266;
	ld.global.u32 	%r267, [%rd6+176];
	xor.b32  	%r333, %r333, %r267;
$L__BB2_24:
	and.b32  	%r269, %r203, 512;
	setp.eq.s32 	%p13, %r269, 0;
	@%p13 bra 	$L__BB2_26;
	ld.global.u32 	%r270, [%rd6+180];
	xor.b32  	%r337, %r337, %r270;
	ld.global.u32 	%r271, [%rd6+184];
	xor.b32  	%r336, %r336, %r271;
	ld.global.u32 	%r272, [%rd6+188];
	xor.b32  	%r335, %r335, %r272;
	ld.global.u32 	%r273, [%rd6+192];
	xor.b32  	%r334, %r334, %r273;
	ld.global.u32 	%r274, [%rd6+196];
	xor.b32  	%r333, %r333, %r274;
$L__BB2_26:
	and.b32  	%r276, %r203, 1024;
	setp.eq.s32 	%p14, %r276, 0;
	@%p14 bra 	$L__BB2_28;
	ld.global.u32 	%r277, [%rd6+200];
	xor.b32  	%r337, %r337, %r277;
	ld.global.u32 	%r278, [%rd6+204];
	xor.b32  	%r336, %r336, %r278;
	ld.global.u32 	%r279, [%rd6+208];
	xor.b32  	%r335, %r335, %r279;
	ld.global.u32 	%r280, [%rd6+212];
	xor.b32  	%r334, %r334, %r280;
	ld.global.u32 	%r281, [%rd6+216];
	xor.b32  	%r333, %r333, %r281;
$L__BB2_28:
	and.b32  	%r283, %r203, 2048;
	setp.eq.s32 	%p15, %r283, 0;
	@%p15 bra 	$L__BB2_30;
	ld.global.u32 	%r284, [%rd6+220];
	xor.b32  	%r337, %r337, %r284;
	ld.global.u32 	%r285, [%rd6+224];
	xor.b32  	%r336, %r336, %r285;
	ld.global.u32 	%r286, [%rd6+228];
	xor.b32  	%r335, %r335, %r286;
	ld.global.u32 	%r287, [%rd6+232];
	xor.b32  	%r334, %r334, %r287;
	ld.global.u32 	%r288, [%rd6+236];
	xor.b32  	%r333, %r333, %r288;
$L__BB2_30:
	and.b32  	%r290, %r203, 4096;
	setp.eq.s32 	%p16, %r290, 0;
	@%p16 bra 	$L__BB2_32;
	ld.global.u32 	%r291, [%rd6+240];
	xor.b32  	%r337, %r337, %r291;
	ld.global.u32 	%r292, [%rd6+244];
	xor.b32  	%r336, %r336, %r292;
	ld.global.u32 	%r293, [%rd6+248];
	xor.b32  	%r335, %r335, %r293;
	ld.global.u32 	%r294, [%rd6+252];
	xor.b32  	%r334, %r334, %r294;
	ld.global.u32 	%r295, [%rd6+256];
	xor.b32  	%r333, %r333, %r295;
$L__BB2_32:
	and.b32  	%r297, %r203, 8192;
	setp.eq.s32 	%p17, %r297, 0;
	@%p17 bra 	$L__BB2_34;
	ld.global.u32 	%r298, [%rd6+260];
	xor.b32  	%r337, %r337, %r298;
	ld.global.u32 	%r299, [%rd6+264];
	xor.b32  	%r336, %r336, %r299;
	ld.global.u32 	%r300, [%rd6+268];
	xor.b32  	%r335, %r335, %r300;
	ld.global.u32 	%r301, [%rd6+272];
	xor.b32  	%r334, %r334, %r301;
	ld.global.u32 	%r302, [%rd6+276];
	xor.b32  	%r333, %r333, %r302;
$L__BB2_34:
	and.b32  	%r304, %r203, 16384;
	setp.eq.s32 	%p18, %r304, 0;
	@%p18 bra 	$L__BB2_36;
	ld.global.u32 	%r305, [%rd6+280];
	xor.b32  	%r337, %r337, %r305;
	ld.global.u32 	%r306, [%rd6+284];
	xor.b32  	%r336, %r336, %r306;
	ld.global.u32 	%r307, [%rd6+288];
	xor.b32  	%r335, %r335, %r307;
	ld.global.u32 	%r308, [%rd6+292];
	xor.b32  	%r334, %r334, %r308;
	ld.global.u32 	%r309, [%rd6+296];
	xor.b32  	%r333, %r333, %r309;
$L__BB2_36:
	and.b32  	%r311, %r203, 32768;
	setp.eq.s32 	%p19, %r311, 0;
	@%p19 bra 	$L__BB2_38;
	ld.global.u32 	%r312, [%rd6+300];
	xor.b32  	%r337, %r337, %r312;
	ld.global.u32 	%r313, [%rd6+304];
	xor.b32  	%r336, %r336, %r313;
	ld.global.u32 	%r314, [%rd6+308];
	xor.b32  	%r335, %r335, %r314;
	ld.global.u32 	%r315, [%rd6+312];
	xor.b32  	%r334, %r334, %r315;
	ld.global.u32 	%r316, [%rd6+316];
	xor.b32  	%r333, %r333, %r316;
$L__BB2_38:
	add.s32 	%r332, %r332, 16;
	setp.ne.s32 	%p20, %r332, 32;
	@%p20 bra 	$L__BB2_6;
	mad.lo.s32 	%r317, %r326, -31, %r11;
	add.s32 	%r326, %r317, 1;
	setp.ne.s32 	%p21, %r326, 5;
	@%p21 bra 	$L__BB2_5;
	st.global.u32 	[%rd2+4], %r337;
	st.global.u32 	[%rd2+8], %r336;
	st.global.u32 	[%rd2+12], %r335;
	st.global.u32 	[%rd2+16], %r334;
	st.global.u32 	[%rd2+20], %r333;
	add.s32 	%r320, %r320, 1;
	setp.lt.u32 	%p22, %r320, %r2;
	@%p22 bra 	$L__BB2_4;
$L__BB2_41:
	shr.u64 	%rd7, %rd18, 2;
	add.s32 	%r319, %r319, 1;
	setp.gt.u64 	%p23, %rd18, 3;
	mov.u64 	%rd18, %rd7;
	@%p23 bra 	$L__BB2_2;
$L__BB2_42:
	mov.b32 	%r318, 0;
	st.global.v2.u32 	[%rd2+24], {%r318, %r318};
	st.global.u32 	[%rd2+32], %r318;
	mov.b64 	%rd17, 0;
	st.global.u64 	[%rd2+40], %rd17;
	ret;

}
	// .globl	_Z17Crypto_add_kernelxPxS_S_i
.visible .entry _Z17Crypto_add_kernelxPxS_S_i(
	.param .u64 _Z17Crypto_add_kernelxPxS_S_i_param_0,
	.param .u64 .ptr .align 1 _Z17Crypto_add_kernelxPxS_S_i_param_1,
	.param .u64 .ptr .align 1 _Z17Crypto_add_kernelxPxS_S_i_param_2,
	.param .u64 .ptr .align 1 _Z17Crypto_add_kernelxPxS_S_i_param_3,
	.param .u32 _Z17Crypto_add_kernelxPxS_S_i_param_4
)
{
	.reg .pred 	%p<3>;
	.reg .b32 	%r<9>;
	.reg .b64 	%rd<22>;

	ld.param.u64 	%rd5, [_Z17Crypto_add_kernelxPxS_S_i_param_0];
	ld.param.u64 	%rd6, [_Z17Crypto_add_kernelxPxS_S_i_param_1];
	ld.param.u64 	%rd7, [_Z17Crypto_add_kernelxPxS_S_i_param_2];
	ld.param.u64 	%rd8, [_Z17Crypto_add_kernelxPxS_S_i_param_3];
	ld.param.u32 	%r2, [_Z17Crypto_add_kernelxPxS_S_i_param_4];
	mov.u32 	%r3, %tid.x;
	mov.u32 	%r4, %ctaid.x;
	mov.u32 	%r5, %ntid.x;
	mad.lo.s32 	%r1, %r4, %r5, %r3;
	setp.ge.s32 	%p1, %r1, %r2;
	@%p1 bra 	$L__BB3_5;
	cvta.to.global.u64 	%rd9, %rd6;
	cvta.to.global.u64 	%rd10, %rd7;
	mul.wide.s32 	%rd11, %r1, 8;
	add.s64 	%rd12, %rd9, %rd11;
	ld.global.u64 	%rd13, [%rd12];
	add.s64 	%rd14, %rd10, %rd11;
	ld.global.u64 	%rd15, [%rd14];
	mul.lo.s64 	%rd1, %rd15, %rd13;
	or.b64  	%rd16, %rd1, %rd5;
	and.b64  	%rd17, %rd16, -4294967296;
	setp.ne.s64 	%p2, %rd17, 0;
	@%p2 bra 	$L__BB3_3;
	cvt.u32.u64 	%r6, %rd5;
	cvt.u32.u64 	%r7, %rd1;
	rem.u32 	%r8, %r7, %r6;
	cvt.u64.u32 	%rd21, %r8;
	bra.uni 	$L__BB3_4;
$L__BB3_3:
	rem.s64 	%rd21, %rd1, %rd5;
$L__BB3_4:
	cvta.to.global.u64 	%rd18, %rd8;
	add.s64 	%rd20, %rd18, %rd11;
	st.global.u64 	[%rd20], %rd21;
$L__BB3_5:
	ret;

}
	// .globl	_Z17Crypto_mul_kernelxPxS_S_i
.visible .entry _Z17Crypto_mul_kernelxPxS_S_i(
	.param .u64 _Z17Crypto_mul_kernelxPxS_S_i_param_0,
	.param .u64 .ptr .align 1 _Z17Crypto_mul_kernelxPxS_S_i_param_1,
	.param .u64 .ptr .align 1 _Z17Crypto_mul_kernelxPxS_S_i_param_2,
	.param .u64 .ptr .align 1 _Z17Crypto_mul_kernelxPxS_S_i_param_3,
	.param .u32 _Z17Crypto_mul_kernelxPxS_S_i_param_4
)
{
	.reg .pred 	%p<8>;
	.reg .b32 	%r<12>;
	.reg .b64 	%rd<41>;

	ld.param.u64 	%rd17, [_Z17Crypto_mul_kernelxPxS_S_i_param_0];
	ld.param.u64 	%rd18, [_Z17Crypto_mul_kernelxPxS_S_i_param_1];
	ld.param.u64 	%rd19, [_Z17Crypto_mul_kernelxPxS_S_i_param_2];
	ld.param.u64 	%rd20, [_Z17Crypto_mul_kernelxPxS_S_i_param_3];
	ld.param.u32 	%r2, [_Z17Crypto_mul_kernelxPxS_S_i_param_4];
	mov.u32 	%r3, %tid.x;
	mov.u32 	%r4, %ctaid.x;
	mov.u32 	%r5, %ntid.x;
	mad.lo.s32 	%r1, %r4, %r5, %r3;
	setp.ge.s32 	%p1, %r1, %r2;
	@%p1 bra 	$L__BB4_12;
	cvta.to.global.u64 	%rd22, %rd18;
	cvta.to.global.u64 	%rd23, %rd20;
	mul.wide.s32 	%rd24, %r1, 8;
	add.s64 	%rd1, %rd22, %rd24;
	add.s64 	%rd25, %rd23, %rd24;
	ld.global.u64 	%rd37, [%rd25];
	setp.lt.s64 	%p2, %rd37, 1;
	mov.b64 	%rd39, 1;
	@%p2 bra 	$L__BB4_11;
	ld.global.u64 	%rd35, [%rd1];
	mov.b64 	%rd39, 1;
	cvt.u32.u64 	%r6, %rd17;
$L__BB4_3:
	mov.u64 	%rd6, %rd37;
	or.b64  	%rd27, %rd35, %rd17;
	and.b64  	%rd28, %rd27, -4294967296;
	setp.ne.s64 	%p3, %rd28, 0;
	@%p3 bra 	$L__BB4_5;
	cvt.u32.u64 	%r7, %rd35;
	rem.u32 	%r8, %r7, %r6;
	cvt.u64.u32 	%rd38, %r8;
	bra.uni 	$L__BB4_6;
$L__BB4_5:
	rem.s64 	%rd38, %rd35, %rd17;
$L__BB4_6:
	and.b64  	%rd29, %rd6, 1;
	setp.eq.b64 	%p4, %rd29, 1;
	not.pred 	%p5, %p4;
	@%p5 bra 	$L__BB4_10;
	mul.lo.s64 	%rd10, %rd38, %rd39;
	or.b64  	%rd30, %rd10, %rd17;
	and.b64  	%rd31, %rd30, -4294967296;
	setp.ne.s64 	%p6, %rd31, 0;
	@%p6 bra 	$L__BB4_9;
	cvt.u32.u64 	%r10, %rd10;
	rem.u32 	%r11, %r10, %r6;
	cvt.u64.u32 	%rd39, %r11;
	bra.uni 	$L__BB4_10;
$L__BB4_9:
	rem.s64 	%rd39, %rd10, %rd17;
$L__BB4_10:
	shr.u64 	%rd37, %rd6, 1;
	mul.lo.s64 	%rd35, %rd38, %rd38;
	setp.gt.u64 	%p7, %rd6, 1;
	@%p7 bra 	$L__BB4_3;
$L__BB4_11:
	cvta.to.global.u64 	%rd32, %rd19;
	add.s64 	%rd34, %rd32, %rd24;
	st.global.u64 	[%rd34], %rd39;
$L__BB4_12:
	ret;

}


// ===== COMPILED SASS (sm_100) =====

	.target	sm_100

	.elftype	@"ET_EXEC"


//--------------------- .note.nv.tkinfo           --------------------------
	.section	.note.nv.tkinfo,"",@"SHT_NOTE"
	.sectionflags	@"SHF_NOTE_NV_TKINFO"
	.tkinfo
        /*0018*/ 	.word	0x00000002
        /*0030*/ 	.string	""
        /*0030*/ 	.string	"ptxas"
        /*0030*/ 	.string	"Cuda compilation tools, release 13.0, V13.0.88"
        /*0030*/ 	.string	"Build cuda_13.0.r13.0/compiler.36424714_0"
        /*0030*/ 	.string	"-arch sm_100 -m 64 "



//--------------------- .note.nv.cuinfo           --------------------------
	.section	.note.nv.cuinfo,"",@"SHT_NOTE"
	.sectionflags	@"SHF_NOTE_NV_CUINFO"
        /*0018*/ 	.short	0x0002
        /*001a*/ 	.short	0x0064
        /*001c*/ 	.short	0x0082
	.zero		2


//--------------------- .nv.info                  --------------------------
	.section	.nv.info,"",@"SHT_CUDA_INFO"
	.align	4


	//----- nvinfo : EIATTR_REGCOUNT
	.align		4
        /*0000*/ 	.byte	0x04, 0x2f
        /*0002*/ 	.short	(.L_10 - .L_9)
	.align		4
.L_9:
        /*0004*/ 	.word	index@(_Z13encryptKernelxxxPxP17curandStateXORWOWS_i)
        /*0008*/ 	.word	0x00000022


	//----- nvinfo : EIATTR_FRAME_SIZE
	.align		4
.L_10:
        /*000c*/ 	.byte	0x04, 0x11
        /*000e*/ 	.short	(.L_12 - .L_11)
	.align		4
.L_11:
        /*0010*/ 	.word	index@($__internal_4_$__cuda_sm20_rem_s64)
        /*0014*/ 	.word	0x00000000


	//----- nvinfo : EIATTR_FRAME_SIZE
	.align		4
.L_12:
        /*0018*/ 	.byte	0x04, 0x11
        /*001a*/ 	.short	(.L_14 - .L_13)
	.align		4
.L_13:
        /*001c*/ 	.word	index@(_Z13encryptKernelxxxPxP17curandStateXORWOWS_i)
        /*0020*/ 	.word	0x00000000


	//----- nvinfo : EIATTR_REGCOUNT
	.align		4
.L_14:
        /*0024*/ 	.byte	0x04, 0x2f
        /*0026*/ 	.short	(.L_16 - .L_15)
	.align		4
.L_15:
        /*0028*/ 	.word	index@(_Z13decryptKernelxxPxS_i)
        /*002c*/ 	.word	0x00000018


	//----- nvinfo : EIATTR_FRAME_SIZE
	.align		4
.L_16:
        /*0030*/ 	.byte	0x04, 0x11
        /*0032*/ 	.short	(.L_18 - .L_17)
	.align		4
.L_17:
        /*0034*/ 	.word	index@($__internal_3_$__cuda_sm20_rem_s64)
        /*0038*/ 	.word	0x00000000


	//----- nvinfo : EIATTR_FRAME_SIZE
	.align		4
.L_18:
        /*003c*/ 	.byte	0x04, 0x11
        /*003e*/ 	.short	(.L_20 - .L_19)
	.align		4
.L_19:
        /*0040*/ 	.word	index@($__internal_2_$__cuda_sm20_div_s64)
        /*0044*/ 	.word	0x00000000


	//----- nvinfo : EIATTR_FRAME_SIZE
	.align		4
.L_20:
        /*0048*/ 	.byte	0x04, 0x11
        /*004a*/ 	.short	(.L_22 - .L_21)
	.align		4
.L_21:
        /*004c*/ 	.word	index@(_Z13decryptKernelxxPxS_i)
        /*0050*/ 	.word	0x00000000


	//----- nvinfo : EIATTR_REGCOUNT
	.align		4
.L_22:
        /*0054*/ 	.byte	0x04, 0x2f
        /*0056*/ 	.short	(.L_24 - .L_23)
	.align		4
.L_23:
        /*0058*/ 	.word	index@(_Z12setup_kernelP17curandStateXORWOWm)
        /*005c*/ 	.word	0x0000001f


	//----- nvinfo : EIATTR_FRAME_SIZE
	.align		4
.L_24:
        /*0060*/ 	.byte	0x04, 0x11
        /*0062*/ 	.short	(.L_26 - .L_25)
	.align		4
.L_25:
        /*0064*/ 	.word	index@(_Z12setup_kernelP17curandStateXORWOWm)
        /*0068*/ 	.word	0x00000000


	//----- nvinfo : EIATTR_REGCOUNT
	.align		4
.L_26:
        /*006c*/ 	.byte	0x04, 0x2f
        /*006e*/ 	.short	(.L_28 - .L_27)
	.align		4
.L_27:
        /*0070*/ 	.word	index@(_Z17Crypto_add_kernelxPxS_S_i)
        /*0074*/ 	.word	0x00000012


	//----- nvinfo : EIATTR_FRAME_SIZE
	.align		4
.L_28:
        /*0078*/ 	.byte	0x04, 0x11
        /*007a*/ 	.short	(.L_30 - .L_29)
	.align		4
.L_29:
        /*007c*/ 	.word	index@($__internal_1_$__cuda_sm20_rem_s64)
        /*0080*/ 	.word	0x00000000


	//----- nvinfo : EIATTR_FRAME_SIZE
	.align		4
.L_30:
        /*0084*/ 	.byte	0x04, 0x11
        /*0086*/ 	.short	(.L_32 - .L_31)
	.align		4
.L_31:
        /*0088*/ 	.word	index@(_Z17Crypto_add_kernelxPxS_S_i)
        /*008c*/ 	.word	0x00000000


	//----- nvinfo : EIATTR_REGCOUNT
	.align		4
.L_32:
        /*0090*/ 	.byte	0x04, 0x2f
        /*0092*/ 	.short	(.L_34 - .L_33)
	.align		4
.L_33:
        /*0094*/ 	.word	index@(_Z17Crypto_mul_kernelxPxS_S_i)
        /*0098*/ 	.word	0x0000001c


	//----- nvinfo : EIATTR_FRAME_SIZE
	.align		4
.L_34:
        /*009c*/ 	.byte	0x04, 0x11
        /*009e*/ 	.short	(.L_36 - .L_35)
	.align		4
.L_35:
        /*00a0*/ 	.word	index@($__internal_0_$__cuda_sm20_rem_s64)
        /*00a4*/ 	.word	0x00000000


	//----- nvinfo : EIATTR_FRAME_SIZE
	.align		4
.L_36:
        /*00a8*/ 	.byte	0x04, 0x11
        /*00aa*/ 	.short	(.L_38 - .L_37)
	.align		4
.L_37:
        /*00ac*/ 	.word	index@(_Z17Crypto_mul_kernelxPxS_S_i)
        /*00b0*/ 	.word	0x00000000


	//----- nvinfo : EIATTR_MIN_STACK_SIZE
	.align		4
.L_38:
        /*00b4*/ 	.byte	0x04, 0x12
        /*00b6*/ 	.short	(.L_40 - .L_39)
	.align		4
.L_39:
        /*00b8*/ 	.word	index@(_Z17Crypto_mul_kernelxPxS_S_i)
        /*00bc*/ 	.word	0x00000000


	//----- nvinfo : EIATTR_MIN_STACK_SIZE
	.align		4
.L_40:
        /*00c0*/ 	.byte	0x04, 0x12
        /*00c2*/ 	.short	(.L_42 - .L_41)
	.align		4
.L_41:
        /*00c4*/ 	.word	index@(_Z17Crypto_add_kernelxPxS_S_i)
        /*00c8*/ 	.word	0x00000000


	//----- nvinfo : EIATTR_MIN_STACK_SIZE
	.align		4
.L_42:
        /*00cc*/ 	.byte	0x04, 0x12
        /*00ce*/ 	.short	(.L_44 - .L_43)
	.align		4
.L_43:
        /*00d0*/ 	.word	index@(_Z12setup_kernelP17curandStateXORWOWm)
        /*00d4*/ 	.word	0x00000000


	//----- nvinfo : EIATTR_MIN_STACK_SIZE
	.align		4
.L_44:
        /*00d8*/ 	.byte	0x04, 0x12
        /*00da*/ 	.short	(.L_46 - .L_45)
	.align		4
.L_45:
        /*00dc*/ 	.word	index@(_Z13decryptKernelxxPxS_i)
        /*00e0*/ 	.word	0x00000000


	//----- nvinfo : EIATTR_MIN_STACK_SIZE
	.align		4
.L_46:
        /*00e4*/ 	.byte	0x04, 0x12
        /*00e6*/ 	.short	(.L_48 - .L_47)
	.align		4
.L_47:
        /*00e8*/ 	.word	index@(_Z13encryptKernelxxxPxP17curandStateXORWOWS_i)
        /*00ec*/ 	.word	0x00000000
.L_48:


//--------------------- .nv.compat                --------------------------
	.section	.nv.compat,"",@"SHT_CUDA_COMPAT_INFO"
	.align	4
        /*0000*/ 	.byte	0x02, 0x09, 0x00, 0x00, 0x02, 0x02, 0x01, 0x00, 0x02, 0x05, 0x05, 0x00, 0x03, 0x07, 0x01, 0x01
        /*0010*/ 	.byte	0x02, 0x03, 0x00, 0x00, 0x02, 0x06, 0x01, 0x00, 0x04, 0x0b, 0x08, 0x00, 0x09, 0x00, 0x00, 0x00
        /*0020*/ 	.byte	0x00, 0x00, 0x00, 0x00


//--------------------- .nv.info._Z17Crypto_mul_kernelxPxS_S_i --------------------------
	.section	.nv.info._Z17Crypto_mul_kernelxPxS_S_i,"",@"SHT_CUDA_INFO"
	.sectionflags	@""
	.align	4


	//----- nvinfo : EIATTR_CUDA_API_VERSION
	.align		4
        /*0000*/ 	.byte	0x04, 0x37
        /*0002*/ 	.short	(.L_50 - .L_49)
.L_49:
        /*0004*/ 	.word	0x00000082


	//----- nvinfo : EIATTR_KPARAM_INFO
	.align		4
.L_50:
        /*0008*/ 	.byte	0x04, 0x17
        /*000a*/ 	.short	(.L_52 - .L_51)
.L_51:
        /*000c*/ 	.word	0x00000000
        /*0010*/ 	.short	0x0004
        /*0012*/ 	.short	0x0020
        /*0014*/ 	.byte	0x00, 0xf0, 0x11, 0x00


	//----- nvinfo : EIATTR_KPARAM_INFO
	.align		4
.L_52:
        /*0018*/ 	.byte	0x04, 0x17
        /*001a*/ 	.short	(.L_54 - .L_53)
.L_53:
        /*001c*/ 	.word	0x00000000
        /*0020*/ 	.short	0x0003
        /*0022*/ 	.short	0x0018
        /*0024*/ 	.byte	0x00, 0xf5, 0x21, 0x00


	//----- nvinfo : EIATTR_KPARAM_INFO
	.align		4
.L_54:
        /*0028*/ 	.byte	0x04, 0x17
        /*002a*/ 	.short	(.L_56 - .L_55)
.L_55:
        /*002c*/ 	.word	0x00000000
        /*0030*/ 	.short	0x0002
        /*0032*/ 	.short	0x0010
        /*0034*/ 	.byte	0x00, 0xf5, 0x21, 0x00


	//----- nvinfo : EIATTR_KPARAM_INFO
	.align		4
.L_56:
        /*0038*/ 	.byte	0x04, 0x17
        /*003a*/ 	.short	(.L_58 - .L_57)
.L_57:
        /*003c*/ 	.word	0x00000000
        /*0040*/ 	.short	0x0001
        /*0042*/ 	.short	0x0008
        /*0044*/ 	.byte	0x00, 0xf5, 0x21, 0x00


	//----- nvinfo : EIATTR_KPARAM_INFO
	.align		4
.L_58:
        /*0048*/ 	.byte	0x04, 0x17
        /*004a*/ 	.short	(.L_60 - .L_59)
.L_59:
        /*004c*/ 	.word	0x00000000
        /*0050*/ 	.short	0x0000
        /*0052*/ 	.short	0x0000
        /*0054*/ 	.byte	0x00, 0xf0, 0x21, 0x00


	//----- nvinfo : EIATTR_SPARSE_MMA_MASK
	.align		4
.L_60:
        /*0058*/ 	.byte	0x03, 0x50
        /*005a*/ 	.short	0x0000


	//----- nvinfo : EIATTR_MAXREG_COUNT
	.align		4
        /*005c*/ 	.byte	0x03, 0x1b
        /*005e*/ 	.short	0x00ff


	//----- nvinfo : EIATTR_MERCURY_ISA_VERSION
	.align		4
        /*0060*/ 	.byte	0x03, 0x5f
        /*0062*/ 	.short	0x0101


	//----- nvinfo : EIATTR_VRC_CTA_INIT_COUNT
	.align		4
        /*0064*/ 	.byte	0x02, 0x4a
	.zero		1
	.zero		1


	//----- nvinfo : EIATTR_EXIT_INSTR_OFFSETS
	.align		4
        /*0068*/ 	.byte	0x04, 0x1c
        /*006a*/ 	.short	(.L_62 - .L_61)


	//   ....[0]....
.L_61:
        /*006c*/ 	.word	0x00000070


	//   ....[1]....
        /*0070*/ 	.word	0x000006a0


	//----- nvinfo : EIATTR_CRS_STACK_SIZE
	.align		4
.L_62:
        /*0074*/ 	.byte	0x04, 0x1e
        /*0076*/ 	.short	(.L_64 - .L_63)
.L_63:
        /*0078*/ 	.word	0x00000000


	//----- nvinfo : EIATTR_CBANK_PARAM_SIZE
	.align		4
.L_64:
        /*007c*/ 	.byte	0x03, 0x19
        /*007e*/ 	.short	0x0024


	//----- nvinfo : EIATTR_PARAM_CBANK
	.align		4
        /*0080*/ 	.byte	0x04, 0x0a
        /*0082*/ 	.short	(.L_66 - .L_65)
	.align		4
.L_65:
        /*0084*/ 	.word	index@(.nv.constant0._Z17Crypto_mul_kernelxPxS_S_i)
        /*0088*/ 	.short	0x0380
        /*008a*/ 	.short	0x0024


	//----- nvinfo : EIATTR_SW_WAR
	.align		4
.L_66:
        /*008c*/ 	.byte	0x04, 0x36
        /*008e*/ 	.short	(.L_68 - .L_67)
.L_67:
        /*0090*/ 	.word	0x00000008
.L_68:


//--------------------- .nv.info._Z17Crypto_add_kernelxPxS_S_i --------------------------
	.section	.nv.info._Z17Crypto_add_kernelxPxS_S_i,"",@"SHT_CUDA_INFO"
	.sectionflags	@""
	.align	4


	//----- nvinfo : EIATTR_CUDA_API_VERSION
	.align		4
        /*0000*/ 	.byte	0x04, 0x37
        /*0002*/ 	.short	(.L_70 - .L_69)
.L_69:
        /*0004*/ 	.word	0x00000082


	//----- nvinfo : EIATTR_KPARAM_INFO
	.align		4
.L_70:
        /*0008*/ 	.byte	0x04, 0x17
        /*000a*/ 	.short	(.L_72 - .L_71)
.L_71:
        /*000c*/ 	.word	0x00000000
        /*0010*/ 	.short	0x0004
        /*0012*/ 	.short	0x0020
        /*0014*/ 	.byte	0x00, 0xf0, 0x11, 0x00


	//----- nvinfo : EIATTR_KPARAM_INFO
	.align		4
.L_72:
        /*0018*/ 	.byte	0x04, 0x17
        /*001a*/ 	.short	(.L_74 - .L_73)
.L_73:
        /*001c*/ 	.word	0x00000000
        /*0020*/ 	.short	0x0003
        /*0022*/ 	.short	0x0018
        /*0024*/ 	.byte	0x00, 0xf5, 0x21, 0x00


	//----- nvinfo : EIATTR_KPARAM_INFO
	.align		4
.L_74:
        /*0028*/ 	.byte	0x04, 0x17
        /*002a*/ 	.short	(.L_76 - .L_75)
.L_75:
        /*002c*/ 	.word	0x00000000
        /*0030*/ 	.short	0x0002
        /*0032*/ 	.short	0x0010
        /*0034*/ 	.byte	0x00, 0xf5, 0x21, 0x00


	//----- nvinfo : EIATTR_KPARAM_INFO
	.align		4
.L_76:
        /*0038*/ 	.byte	0x04, 0x17
        /*003a*/ 	.short	(.L_78 - .L_77)
.L_77:
        /*003c*/ 	.word	0x00000000
        /*0040*/ 	.short	0x0001
        /*0042*/ 	.short	0x0008
        /*0044*/ 	.byte	0x00, 0xf5, 0x21, 0x00


	//----- nvinfo : EIATTR_KPARAM_INFO
	.align		4
.L_78:
        /*0048*/ 	.byte	0x04, 0x17
        /*004a*/ 	.short	(.L_80 - .L_79)
.L_79:
        /*004c*/ 	.word	0x00000000
        /*0050*/ 	.short	0x0000
        /*0052*/ 	.short	0x0000
        /*0054*/ 	.byte	0x00, 0xf0, 0x21, 0x00


	//----- nvinfo : EIATTR_SPARSE_MMA_MASK
	.align		4
.L_80:
        /*0058*/ 	.byte	0x03, 0x50
        /*005a*/ 	.short	0x0000


	//----- nvinfo : EIATTR_MAXREG_COUNT
	.align		4
        /*005c*/ 	.byte	0x03, 0x1b
        /*005e*/ 	.short	0x00ff


	//----- nvinfo : EIATTR_MERCURY_ISA_VERSION
	.align		4
        /*0060*/ 	.byte	0x03, 0x5f
        /*0062*/ 	.short	0x0101


	//----- nvinfo : EIATTR_VRC_CTA_INIT_COUNT
	.align		4
        /*0064*/ 	.byte	0x02, 0x4a
	.zero		1
	.zero		1


	//----- nvinfo : EIATTR_EXIT_INSTR_OFFSETS
	.align		4
        /*0068*/ 	.byte	0x04, 0x1c
        /*006a*/ 	.short	(.L_82 - .L_81)


	//   ....[0]....
.L_81:
        /*006c*/ 	.word	0x00000070


	//   ....[1]....
        /*0070*/ 	.word	0x00000320


	//----- nvinfo : EIATTR_CRS_STACK_SIZE
	.align		4
.L_82:
        /*0074*/ 	.byte	0x04, 0x1e
        /*0076*/ 	.short	(.L_84 - .L_83)
.L_83:
        /*0078*/ 	.word	0x00000000


	//----- nvinfo : EIATTR_CBANK_PARAM_SIZE
	.align		4
.L_84:
        /*007c*/ 	.byte	0x03, 0x19
        /*007e*/ 	.short	0x0024


	//----- nvinfo : EIATTR_PARAM_CBANK
	.align		4
        /*0080*/ 	.byte	0x04, 0x0a
        /*0082*/ 	.short	(.L_86 - .L_85)
	.align		4
.L_85:
        /*0084*/ 	.word	index@(.nv.constant0._Z17Crypto_add_kernelxPxS_S_i)
        /*0088*/ 	.short	0x0380
        /*008a*/ 	.short	0x0024


	//----- nvinfo : EIATTR_SW_WAR
	.align		4
.L_86:
        /*008c*/ 	.byte	0x04, 0x36
        /*008e*/ 	.short	(.L_88 - .L_87)
.L_87:
        /*0090*/ 	.word	0x00000008
.L_88:


//--------------------- .nv.info._Z12setup_kernelP17curandStateXORWOWm --------------------------
	.section	.nv.info._Z12setup_kernelP17curandStateXORWOWm,"",@"SHT_CUDA_INFO"
	.sectionflags	@""
	.align	4


	//----- nvinfo : EIATTR_CUDA_API_VERSION
	.align		4
        /*0000*/ 	.byte	0x04, 0x37
        /*0002*/ 	.short	(.L_90 - .L_89)
.L_89:
        /*0004*/ 	.word	0x00000082


	//----- nvinfo : EIATTR_KPARAM_INFO
	.align		4
.L_90:
        /*0008*/ 	.byte	0x04, 0x17
        /*000a*/ 	.short	(.L_92 - .L_91)
.L_91:
        /*000c*/ 	.word	0x00000000
        /*0010*/ 	.short	0x0001
        /*0012*/ 	.short	0x0008
        /*0014*/ 	.byte	0x00, 0xf0, 0x21, 0x00


	//----- nvinfo : EIATTR_KPARAM_INFO
	.align		4
.L_92:
        /*0018*/ 	.byte	0x04, 0x17
        /*001a*/ 	.short	(.L_94 - .L_93)
.L_93:
        /*001c*/ 	.word	0x00000000
        /*0020*/ 	.short	0x0000
        /*0022*/ 	.short	0x0000
        /*0024*/ 	.byte	0x00, 0xf5, 0x21, 0x00


	//----- nvinfo : EIATTR_SPARSE_MMA_MASK
	.align		4
.L_94:
        /*0028*/ 	.byte	0x03, 0x50
        /*002a*/ 	.short	0x0000


	//----- nvinfo : EIATTR_MAXREG_COUNT
	.align		4
        /*002c*/ 	.byte	0x03, 0x1b
        /*002e*/ 	.short	0x00ff


	//----- nvinfo : EIATTR_MERCURY_ISA_VERSION
	.align		4
        /*0030*/ 	.byte	0x03, 0x5f
        /*0032*/ 	.short	0x0101


	//----- nvinfo : EIATTR_VRC_CTA_INIT_COUNT
	.align		4
        /*0034*/ 	.byte	0x02, 0x4a
	.zero		1
	.zero		1


	//----- nvinfo : EIATTR_EXIT_INSTR_OFFSETS
	.align		4
        /*0038*/ 	.byte	0x04, 0x1c
        /*003a*/ 	.short	(.L_96 - .L_95)


	//   ....[0]....
.L_95:
        /*003c*/ 	.word	0x00000ed0


	//----- nvinfo : EIATTR_CRS_STACK_SIZE
	.align		4
.L_96:
        /*0040*/ 	.byte	0x04, 0x1e
        /*0042*/ 	.short	(.L_98 - .L_97)
.L_97:
        /*0044*/ 	.word	0x00000000


	//----- nvinfo : EIATTR_CBANK_PARAM_SIZE
	.align		4
.L_98:
        /*0048*/ 	.byte	0x03, 0x19
        /*004a*/ 	.short	0x0010


	//----- nvinfo : EIATTR_PARAM_CBANK
	.align		4
        /*004c*/ 	.byte	0x04, 0x0a
        /*004e*/ 	.short	(.L_100 - .L_99)
	.align		4
.L_99:
        /*0050*/ 	.word	index@(.nv.constant0._Z12setup_kernelP17curandStateXORWOWm)
        /*0054*/ 	.short	0x0380
        /*0056*/ 	.short	0x0010


	//----- nvinfo : EIATTR_SW_WAR
	.align		4
.L_100:
        /*0058*/ 	.byte	0x04, 0x36
        /*005a*/ 	.short	(.L_102 - .L_101)
.L_101:
        /*005c*/ 	.word	0x00000008
.L_102:


//--------------------- .nv.info._Z13decryptKernelxxPxS_i --------------------------
	.section	.nv.info._Z13decryptKernelxxPxS_i,"",@"SHT_CUDA_INFO"
	.sectionflags	@""
	.align	4


	//----- nvinfo : EIATTR_CUDA_API_VERSION
	.align		4
        /*0000*/ 	.byte	0x04, 0x37
        /*0002*/ 	.short	(.L_104 - .L_103)
.L_103:
        /*0004*/ 	.word	0x00000082


	//----- nvinfo : EIATTR_KPARAM_INFO
	.align		4
.L_104:
        /*0008*/ 	.byte	0x04, 0x17
        /*000a*/ 	.short	(.L_106 - .L_105)
.L_105:
        /*000c*/ 	.word	0x00000000
        /*0010*/ 	.short	0x0004
        /*0012*/ 	.short	0x0020
        /*0014*/ 	.byte	0x00, 0xf0, 0x11, 0x00


	//----- nvinfo : EIATTR_KPARAM_INFO
	.align		4
.L_106:
        /*0018*/ 	.byte	0x04, 0x17
        /*001a*/ 	.short	(.L_108 - .L_107)
.L_107:
        /*001c*/ 	.word	0x00000000
        /*0020*/ 	.short	0x0003
        /*0022*/ 	.short	0x0018
        /*0024*/ 	.byte	0x00, 0xf5, 0x21, 0x00


	//----- nvinfo : EIATTR_KPARAM_INFO
	.align		4
.L_108:
        /*0028*/ 	.byte	0x04, 0x17
        /*002a*/ 	.short	(.L_110 - .L_109)
.L_109:
        /*002c*/ 	.word	0x00000000
        /*0030*/ 	.short	0x0002
        /*0032*/ 	.short	0x0010
        /*0034*/ 	.byte	0x00, 0xf5, 0x21, 0x00


	//----- nvinfo : EIATTR_KPARAM_INFO
	.align		4
.L_110:
        /*0038*/ 	.byte	0x04, 0x17
        /*003a*/ 	.short	(.L_112 - .L_111)
.L_111:
        /*003c*/ 	.word	0x00000000
        /*0040*/ 	.short	0x0001
        /*0042*/ 	.short	0x0008
        /*0044*/ 	.byte	0x00, 0xf0, 0x21, 0x00


	//----- nvinfo : EIATTR_KPARAM_INFO
	.align		4
.L_112:
        /*0048*/ 	.byte	0x04, 0x17
        /*004a*/ 	.short	(.L_114 - .L_113)
.L_113:
        /*004c*/ 	.word	0x00000000
        /*0050*/ 	.short	0x0000
        /*0052*/ 	.short	0x0000
        /*0054*/ 	.byte	0x00, 0xf0, 0x21, 0x00


	//----- nvinfo : EIATTR_SPARSE_MMA_MASK
	.align		4
.L_114:
        /*0058*/ 	.byte	0x03, 0x50
        /*005a*/ 	.short	0x0000


	//----- nvinfo : EIATTR_MAXREG_COUNT
	.align		4
        /*005c*/ 	.byte	0x03, 0x1b
        /*005e*/ 	.short	0x00ff


	//----- nvinfo : EIATTR_MERCURY_ISA_VERSION
	.align		4
        /*0060*/ 	.byte	0x03, 0x5f
        /*0062*/ 	.short	0x0101


	//----- nvinfo : EIATTR_VRC_CTA_INIT_COUNT
	.align		4
        /*0064*/ 	.byte	0x02, 0x4a
	.zero		1
	.zero		1


	//----- nvinfo : EIATTR_EXIT_INSTR_OFFSETS
	.align		4
        /*0068*/ 	.byte	0x04, 0x1c
        /*006a*/ 	.short	(.L_116 - .L_115)


	//   ....[0]....
.L_115:
        /*006c*/ 	.word	0x00000070


	//   ....[1]....
        /*0070*/ 	.word	0x00000ba0


	//----- nvinfo : EIATTR_CRS_STACK_SIZE
	.align		4
.L_116:
        /*0074*/ 	.byte	0x04, 0x1e
        /*0076*/ 	.short	(.L_118 - .L_117)
.L_117:
        /*0078*/ 	.word	0x00000000


	//----- nvinfo : EIATTR_CBANK_PARAM_SIZE
	.align		4
.L_118:
        /*007c*/ 	.byte	0x03, 0x19
        /*007e*/ 	.short	0x0024


	//----- nvinfo : EIATTR_PARAM_CBANK
	.align		4
        /*0080*/ 	.byte	0x04, 0x0a
        /*0082*/ 	.short	(.L_120 - .L_119)
	.align		4
.L_119:
        /*0084*/ 	.word	index@(.nv.constant0._Z13decryptKernelxxPxS_i)
        /*0088*/ 	.short	0x0380
        /*008a*/ 	.short	0x0024


	//----- nvinfo : EIATTR_SW_WAR
	.align		4
.L_120:
        /*008c*/ 	.byte	0x04, 0x36
        /*008e*/ 	.short	(.L_122 - .L_121)
.L_121:
        /*0090*/ 	.word	0x00000008
.L_122:


//--------------------- .nv.info._Z13encryptKernelxxxPxP17curandStateXORWOWS_i --------------------------
	.section	.nv.info._Z13encryptKernelxxxPxP17curandStateXORWOWS_i,"",@"SHT_CUDA_INFO"
	.sectionflags	@""
	.align	4


	//----- nvinfo : EIATTR_CUDA_API_VERSION
	.align		4
        /*0000*/ 	.byte	0x04, 0x37
        /*0002*/ 	.short	(.L_124 - .L_123)
.L_123:
        /*0004*/ 	.word	0x00000082


	//----- nvinfo : EIATTR_KPARAM_INFO
	.align		4
.L_124:
        /*0008*/ 	.byte	0x04, 0x17
        /*000a*/ 	.short	(.L_126 - .L_125)
.L_125:
        /*000c*/ 	.word	0x00000000
        /*0010*/ 	.short	0x0006
        /*0012*/ 	.short	0x0030
        /*0014*/ 	.byte	0x00, 0xf0, 0x11, 0x00


	//----- nvinfo : EIATTR_KPARAM_INFO
	.align		4
.L_126:
        /*0018*/ 	.byte	0x04, 0x17
        /*001a*/ 	.short	(.L_128 - .L_127)
.L_127:
        /*001c*/ 	.word	0x00000000
        /*0020*/ 	.short	0x0005
        /*0022*/ 	.short	0x0028
        /*0024*/ 	.byte	0x00, 0xf5, 0x21, 0x00


	//----- nvinfo : EIATTR_KPARAM_INFO
	.align		4
.L_128:
        /*0028*/ 	.byte	0x04, 0x17
        /*002a*/ 	.short	(.L_130 - .L_129)
.L_129:
        /*002c*/ 	.word	0x00000000
        /*0030*/ 	.short	0x0004
        /*0032*/ 	.short	0x0020
        /*0034*/ 	.byte	0x00, 0xf5, 0x21, 0x00


	//----- nvinfo : EIATTR_KPARAM_INFO
	.align		4
.L_130:
        /*0038*/ 	.byte	0x04, 0x17
        /*003a*/ 	.short	(.L_132 - .L_131)
.L_131:
        /*003c*/ 	.word	0x00000000
        /*0040*/ 	.short	0x0003
        /*0042*/ 	.short	0x0018
        /*0044*/ 	.byte	0x00, 0xf5, 0x21, 0x00


	//----- nvinfo : EIATTR_KPARAM_INFO
	.align		4
.L_132:
        /*0048*/ 	.byte	0x04, 0x17
        /*004a*/ 	.short	(.L_134 - .L_133)
.L_133:
        /*004c*/ 	.word	0x00000000
        /*0050*/ 	.short	0x0002
        /*0052*/ 	.short	0x0010
        /*0054*/ 	.byte	0x00, 0xf0, 0x21, 0x00


	//----- nvinfo : EIATTR_KPARAM_INFO
	.align		4
.L_134:
        /*0058*/ 	.byte	0x04, 0x17
        /*005a*/ 	.short	(.L_136 - .L_135)
.L_135:
        /*005c*/ 	.word	0x00000000
        /*0060*/ 	.short	0x0001
        /*0062*/ 	.short	0x0008
        /*0064*/ 	.byte	0x00, 0xf0, 0x21, 0x00


	//----- nvinfo : EIATTR_KPARAM_INFO
	.align		4
.L_136:
        /*0068*/ 	.byte	0x04, 0x17
        /*006a*/ 	.short	(.L_138 - .L_137)
.L_137:
        /*006c*/ 	.word	0x00000000
        /*0070*/ 	.short	0x0000
        /*0072*/ 	.short	0x0000
        /*0074*/ 	.byte	0x00, 0xf0, 0x21, 0x00


	//----- nvinfo : EIATTR_SPARSE_MMA_MASK
	.align		4
.L_138:
        /*0078*/ 	.byte	0x03, 0x50
        /*007a*/ 	.short	0x0000


	//----- nvinfo : EIATTR_MAXREG_COUNT
	.align		4
        /*007c*/ 	.byte	0x03, 0x1b
        /*007e*/ 	.short	0x00ff


	//----- nvinfo : EIATTR_MERCURY_ISA_VERSION
	.align		4
        /*0080*/ 	.byte	0x03, 0x5f
        /*0082*/ 	.short	0x0101


	//----- nvinfo : EIATTR_VRC_CTA_INIT_COUNT
	.align		4
        /*0084*/ 	.byte	0x02, 0x4a
	.zero		1
	.zero		1


	//----- nvinfo : EIATTR_EXIT_INSTR_OFFSETS
	.align		4
        /*0088*/ 	.byte	0x04, 0x1c
        /*008a*/ 	.short	(.L_140 - .L_139)


	//   ....[0]....
.L_139:
        /*008c*/ 	.word	0x00000070


	//   ....[1]....
        /*0090*/ 	.word	0x000011c0


	//----- nvinfo : EIATTR_CRS_STACK_SIZE
	.align		4
.L_140:
        /*0094*/ 	.byte	0x04, 0x1e
        /*0096*/ 	.short	(.L_142 - .L_141)
.L_141:
        /*0098*/ 	.word	0x00000000


	//----- nvinfo : EIATTR_CBANK_PARAM_SIZE
	.align		4
.L_142:
        /*009c*/ 	.byte	0x03, 0x19
        /*009e*/ 	.short	0x0034


	//----- nvinfo : EIATTR_PARAM_CBANK
	.align		4
        /*00a0*/ 	.byte	0x04, 0x0a
        /*00a2*/ 	.short	(.L_144 - .L_143)
	.align		4
.L_143:
        /*00a4*/ 	.word	index@(.nv.constant0._Z13encryptKernelxxxPxP17curandStateXORWOWS_i)
        /*00a8*/ 	.short	0x0380
        /*00aa*/ 	.short	0x0034


	//----- nvinfo : EIATTR_SW_WAR
	.align		4
.L_144:
        /*00ac*/ 	.byte	0x04, 0x36
        /*00ae*/ 	.short	(.L_146 - .L_145)
.L_145:
        /*00b0*/ 	.word	0x00000008
.L_146:


//--------------------- .nv.callgraph             --------------------------
	.section	.nv.callgraph,"",@"SHT_CUDA_CALLGRAPH"
	.align	4
	.sectionentsize	8
	.align		4
        /*0000*/ 	.word	0x00000000
	.align		4
        /*0004*/ 	.word	0xffffffff
	.align		4
        /*0008*/ 	.word	0x00000000
	.align		4
        /*000c*/ 	.word	0xfffffffe
	.align		4
        /*0010*/ 	.word	0x00000000
	.align		4
        /*0014*/ 	.word	0xfffffffd
	.align		4
        /*0018*/ 	.word	0x00000000
	.align		4
        /*001c*/ 	.word	0xfffffffc


//--------------------- .nv.constant4             --------------------------
	.section	.nv.constant4,"a",@progbits
	.align	8
	.align		8
.nv.constant4:
        /*0000*/ 	.dword	precalc_xorwow_matrix
	.align		8
        /*0008*/ 	.dword	precalc_xorwow_offset_matrix
	.align		8
        /*0010*/ 	.dword	mrg32k3aM1
	.align		8
        /*0018*/ 	.dword	mrg32k3aM2
	.align		8
        /*0020*/ 	.dword	mrg32k3aM1SubSeq
	.align		8
        /*0028*/ 	.dword	mrg32k3aM2SubSeq
	.align		8
        /*0030*/ 	.dword	mrg32k3aM1Seq
	.align		8
        /*0038*/ 	.dword	mrg32k3aM2Seq


//--------------------- .nv.constant3             --------------------------
	.section	.nv.constant3,"a",@progbits
	.align	8
.nv.constant3:
	.type		__cr_lgamma_table,@object
	.size		__cr_lgamma_table,(.L_8 - __cr_lgamma_table)
__cr_lgamma_table:
        /*0000*/ 	.byte	0x00, 0x00, 0x00, 0x00, 0x00, 0x00, 0x00, 0x00, 0x00, 0x00, 0x00, 0x00, 0x00, 0x00, 0x00, 0x00
        /*0010*/ 	.byte	0xef, 0x39, 0xfa, 0xfe, 0x42, 0x2e, 0xe6, 0x3f, 0x02, 0x20, 0x2a, 0xfa, 0x0b, 0xab, 0xfc, 0x3f
        /*0020*/ 	.byte	0xf9, 0x2c, 0x92, 0x7c, 0xa7, 0x6c, 0x09, 0x40, 0xc9, 0x79, 0x44, 0x3c, 0x64, 0x26, 0x13, 0x40
        /*0030*/ 	.byte	0xca, 0x01, 0xcf, 0x3a, 0x27, 0x51, 0x1a, 0x40, 0x30, 0xcc, 0x2d, 0xf3, 0xe1, 0x0c, 0x21, 0x40
        /*0040*/ 	.byte	0x0d, 0xb7, 0xfc, 0x82, 0x8e, 0x35, 0x25, 0x40
.L_8:


//--------------------- .text._Z17Crypto_mul_kernelxPxS_S_i --------------------------
	.section	.text._Z17Crypto_mul_kernelxPxS_S_i,"ax",@progbits
	.align	128
        .global         _Z17Crypto_mul_kernelxPxS_S_i
        .type           _Z17Crypto_mul_kernelxPxS_S_i,@function
        .size           _Z17Crypto_mul_kernelxPxS_S_i,(.L_x_62 - _Z17Crypto_mul_kernelxPxS_S_i)
        .other          _Z17Crypto_mul_kernelxPxS_S_i,@"STO_CUDA_ENTRY STV_DEFAULT"
_Z17Crypto_mul_kernelxPxS_S_i:
.text._Z17Crypto_mul_kernelxPxS_S_i:
[----:B------:R-:W-:Y:S01]  /*0000*/  LDC R1, c[0x0][0x37c] ;  /* 0x0000df00ff017b82 */ /* 0x000fe20000000800 */
[----:B------:R-:W0:Y:S07]  /*0010*/  S2R R0, SR_TID.X ;  /* 0x0000000000007919 */ /* 0x000e2e0000002100 */
[----:B------:R-:W0:Y:S01]  /*0020*/  S2UR UR4, SR_CTAID.X ;  /* 0x00000000000479c3 */ /* 0x000e220000002500 */
[----:B------:R-:W1:Y:S07]  /*0030*/  LDCU UR5, c[0x0][0x3a0] ;  /* 0x00007400ff0577ac */ /* 0x000e6e0008000800 */
[----:B------:R-:W0:Y:S02]  /*0040*/  LDC R3, c[0x0][0x360] ;  /* 0x0000d800ff037b82 */ /* 0x000e240000000800 */
[----:B0-----:R-:W-:-:S05]  /*0050*/  IMAD R0, R3, UR4, R0 ;  /* 0x0000000403007c24 */ /* 0x001fca000f8e0200 */
[----:B-1----:R-:W-:-:S13]  /*0060*/  ISETP.GE.AND P0, PT, R0, UR5, PT ;  /* 0x0000000500007c0c */ /* 0x002fda000bf06270 */
[----:B------:R-:W-:Y:S05]  /*0070*/  @P0 EXIT ;  /* 0x000000000000094d */ /* 0x000fea0003800000 */
[----:B------:R-:W0:Y:S01]  /*0080*/  LDC.64 R4, c[0x0][0x398] ;  /* 0x0000e600ff047b82 */ /* 0x000e220000000a00 */
[----:B------:R-:W1:Y:S01]  /*0090*/  LDCU.64 UR4, c[0x0][0x358] ;  /* 0x00006b00ff0477ac */ /* 0x000e620008000a00 */
[----:B------:R-:W2:Y:S01]  /*00a0*/  LDCU UR6, c[0x0][0x384] ;  /* 0x00007080ff0677ac */ /* 0x000ea20008000800 */
[----:B------:R-:W3:Y:S01]  /*00b0*/  LDCU UR7, c[0x0][0x380] ;  /* 0x00007000ff0777ac */ /* 0x000ee20008000800 */
[----:B0-----:R-:W-:-:S05]  /*00c0*/  IMAD.WIDE R4, R0, 0x8, R4 ;  /* 0x0000000800047825 */ /* 0x001fca00078e0204 */
[----:B-1----:R-:W4:Y:S01]  /*00d0*/  LDG.E.64 R8, desc[UR4][R4.64] ;  /* 0x0000000404087981 */ /* 0x002f22000c1e1b00 */
[----:B------:R-:W-:Y:S01]  /*00e0*/  BSSY.RECONVERGENT B0, `(.L_x_0) ;  /* 0x0000058000007945 */ /* 0x000fe20003800200 */
[----:B------:R-:W-:Y:S02]  /*00f0*/  IMAD.MOV.U32 R2, RZ, RZ, 0x1 ;  /* 0x00000001ff027424 */ /* 0x000fe400078e00ff */
[----:B------:R-:W-:Y:S01]  /*0100*/  IMAD.MOV.U32 R3, RZ, RZ, 0x0 ;  /* 0x00000000ff037424 */ /* 0x000fe200078e00ff */
[----:B----4-:R-:W-:-:S04]  /*0110*/  ISETP.GE.U32.AND P0, PT, R8, 0x1, PT ;  /* 0x000000010800780c */ /* 0x010fc80003f06070 */
[----:B------:R-:W-:-:S13]  /*0120*/  ISETP.GE.AND.EX P0, PT, R9, RZ, PT, P0 ;  /* 0x000000ff0900720c */ /* 0x000fda0003f06300 */
[----:B--23--:R-:W-:Y:S05]  /*0130*/  @!P0 BRA `(.L_x_1) ;  /* 0x0000000400488947 */ /* 0x00cfea0003800000 */
[----:B------:R-:W0:Y:S02]  /*0140*/  LDC.64 R12, c[0x0][0x388] ;  /* 0x0000e200ff0c7b82 */ /* 0x000e240000000a00 */
[----:B0-----:R-:W-:-:S06]  /*0150*/  IMAD.WIDE R12, R0, 0x8, R12 ;  /* 0x00000008000c7825 */ /* 0x001fcc00078e020c */
[----:B------:R-:W5:Y:S01]  /*0160*/  LDG.E.64 R12, desc[UR4][R12.64] ;  /* 0x000000040c0c7981 */ /* 0x000f62000c1e1b00 */
[----:B------:R-:W-:Y:S02]  /*0170*/  HFMA2 R2, -RZ, RZ, 0, 5.9604644775390625e-08 ;  /* 0x00000001ff027431 */ /* 0x000fe400000001ff */
[----:B------:R-:W-:-:S07]  /*0180*/  IMAD.MOV.U32 R3, RZ, RZ, 0x0 ;  /* 0x00000000ff037424 */ /* 0x000fce00078e00ff */
.L_x_8:
[----:B0-----:R-:W0:Y:S01]  /*0190*/  LDC R10, c[0x0][0x380] ;  /* 0x0000e000ff0a7b82 */ /* 0x001e220000000800 */
[----:B-----5:R-:W-:Y:S01]  /*01a0*/  LOP3.LUT R4, R13, UR6, RZ, 0xfc, !PT ;  /* 0x000000060d047c12 */ /* 0x020fe2000f8efcff */
[----:B------:R-:W-:Y:S03]  /*01b0*/  BSSY.RECONVERGENT B1, `(.L_x_2) ;  /* 0x000001d000017945 */ /* 0x000fe60003800200 */
[----:B------:R-:W-:-:S03]  /*01c0*/  ISETP.NE.U32.AND P0, PT, R4, RZ, PT ;  /* 0x000000ff0400720c */ /* 0x000fc60003f05070 */
[----:B-1----:R-:W1:Y:S10]  /*01d0*/  LDC R11, c[0x0][0x384] ;  /* 0x0000e100ff0b7b82 */ /* 0x002e740000000800 */
[----:B------:R-:W-:Y:S05]  /*01e0*/  @P0 BRA `(.L_x_3) ;  /* 0x0000000000500947 */ /* 0x000fea0003800000 */
[----:B------:R-:W2:Y:S01]  /*01f0*/  I2F.U32.RP R6, UR7 ;  /* 0x0000000700067d06 */ /* 0x000ea20008209000 */
[----:B------:R-:W-:-:S07]  /*0200*/  ISETP.NE.U32.AND P1, PT, RZ, UR7, PT ;  /* 0x00000007ff007c0c */ /* 0x000fce000bf25070 */
[----:B--2---:R-:W2:Y:S02]  /*0210*/  MUFU.RCP R6, R6 ;  /* 0x0000000600067308 */ /* 0x004ea40000001000 */
[----:B--2---:R-:W-:-:S06]  /*0220*/  VIADD R4, R6, 0xffffffe ;  /* 0x0ffffffe06047836 */ /* 0x004fcc0000000000 */
[----:B------:R2:W3:Y:S02]  /*0230*/  F2I.FTZ.U32.TRUNC.NTZ R5, R4 ;  /* 0x0000000400057305 */ /* 0x0004e4000021f000 */
[----:B--2---:R-:W-:Y:S01]  /*0240*/  IMAD.MOV.U32 R4, RZ, RZ, RZ ;  /* 0x000000ffff047224 */ /* 0x004fe200078e00ff */
[----:B---3--:R-:W-:-:S05]  /*0250*/  IADD3 R7, PT, PT, RZ, -R5, RZ ;  /* 0x80000005ff077210 */ /* 0x008fca0007ffe0ff */
[----:B------:R-:W-:-:S04]  /*0260*/  IMAD R7, R7, UR7, RZ ;  /* 0x0000000707077c24 */ /* 0x000fc8000f8e02ff */
[----:B------:R-:W-:-:S06]  /*0270*/  IMAD.HI.U32 R5, R5, R7, R4 ;  /* 0x0000000705057227 */ /* 0x000fcc00078e0004 */
[----:B------:R-:W-:-:S04]  /*0280*/  IMAD.HI.U32 R5, R5, R12, RZ ;  /* 0x0000000c05057227 */ /* 0x000fc800078e00ff */
[----:B------:R-:W-:-:S04]  /*0290*/  IMAD.MOV R5, RZ, RZ, -R5 ;  /* 0x000000ffff057224 */ /* 0x000fc800078e0a05 */
[----:B------:R-:W-:Y:S01]  /*02a0*/  IMAD R12, R5, UR7, R12 ;  /* 0x00000007050c7c24 */ /* 0x000fe2000f8e020c */
[----:B------:R-:W-:-:S04]  /*02b0*/  MOV R5, RZ ;  /* 0x000000ff00057202 */ /* 0x000fc80000000f00 */
[----:B------:R-:W-:-:S13]  /*02c0*/  ISETP.GE.U32.AND P0, PT, R12, UR7, PT ;  /* 0x000000070c007c0c */ /* 0x000fda000bf06070 */
[----:B------:R-:W-:-:S04]  /*02d0*/  @P0 IADD3 R12, PT, PT, R12, -UR7, RZ ;  /* 0x800000070c0c0c10 */ /* 0x000fc8000fffe0ff */
[----:B------:R-:W-:-:S13]  /*02e0*/  ISETP.GE.U32.AND P0, PT, R12, UR7, PT ;  /* 0x000000070c007c0c */ /* 0x000fda000bf06070 */
[----:B------:R-:W-:Y:S01]  /*02f0*/  @P0 VIADD R12, R12, -UR7 ;  /* 0x800000070c0c0c36 */ /* 0x000fe20008000000 */
[----:B------:R-:W-:-:S05]  /*0300*/  @!P1 LOP3.LUT R12, RZ, UR7, RZ, 0x33, !PT ;  /* 0x00000007ff0c9c12 */ /* 0x000fca000f8e33ff */
[----:B------:R-:W-:Y:S01]  /*0310*/  IMAD.MOV.U32 R4, RZ, RZ, R12 ;  /* 0x000000ffff047224 */ /* 0x000fe200078e000c */
[----:B------:R-:W-:Y:S06]  /*0320*/  BRA `(.L_x_4) ;  /* 0x0000000000147947 */ /* 0x000fec0003800000 */
.L_x_3:
[----:B------:R-:W-:Y:S01]  /*0330*/  IMAD.MOV.U32 R18, RZ, RZ, R12 ;  /* 0x000000ffff127224 */ /* 0x000fe200078e000c */
[----:B------:R-:W-:-:S07]  /*0340*/  MOV R12, 0x360 ;  /* 0x00000360000c7802 */ /* 0x000fce0000000f00 */
[----:B01----:R-:W-:Y:S05]  /*0350*/  CALL.REL.NOINC `($__internal_0_$__cuda_sm20_rem_s64) ;  /* 0x0000000000d47944 */ /* 0x003fea0003c00000 */
[----:B------:R-:W-:Y:S01]  /*0360*/  IMAD.MOV.U32 R4, RZ, RZ, R6 ;  /* 0x000000ffff047224 */ /* 0x000fe200078e0006 */
[----:B------:R-:W-:-:S07]  /*0370*/  MOV R5, R7 ;  /* 0x0000000700057202 */ /* 0x000fce0000000f00 */
.L_x_4:
[----:B------:R-:W-:Y:S05]  /*0380*/  BSYNC.RECONVERGENT B1 ;  /* 0x0000000000017941 */ /* 0x000fea0003800200 */
.L_x_2:
[----:B------:R-:W-:Y:S01]  /*0390*/  LOP3.LUT R6, R8, 0x1, RZ, 0xc0, !PT ;  /* 0x0000000108067812 */ /* 0x000fe200078ec0ff */
[----:B------:R-:W-:Y:S03]  /*03a0*/  BSSY.RECONVERGENT B1, `(.L_x_5) ;  /* 0x0000022000017945 */ /* 0x000fe60003800200 */
[----:B------:R-:W-:-:S04]  /*03b0*/  ISETP.NE.U32.AND P0, PT, R6, 0x1, PT ;  /* 0x000000010600780c */ /* 0x000fc80003f05070 */
[----:B------:R-:W-:-:S13]  /*03c0*/  ISETP.NE.U32.AND.EX P0, PT, RZ, RZ, PT, P0 ;  /* 0x000000ffff00720c */ /* 0x000fda0003f05100 */
[----:B------:R-:W-:Y:S05]  /*03d0*/  @P0 BRA `(.L_x_6) ;  /* 0x0000000000780947 */ /* 0x000fea0003800000 */
[-C--:B------:R-:W-:Y:S02]  /*03e0*/  IMAD R7, R5, R2.reuse, RZ ;  /* 0x0000000205077224 */ /* 0x080fe400078e02ff */
[----:B------:R-:W-:-:S04]  /*03f0*/  IMAD.WIDE.U32 R18, R4, R2, RZ ;  /* 0x0000000204127225 */ /* 0x000fc800078e00ff */
[----:B------:R-:W-:-:S04]  /*0400*/  IMAD R7, R3, R4, R7 ;  /* 0x0000000403077224 */ /* 0x000fc800078e0207 */
[----:B------:R-:W-:-:S05]  /*0410*/  IMAD.IADD R13, R19, 0x1, R7 ;  /* 0x00000001130d7824 */ /* 0x000fca00078e0207 */
[----:B------:R-:W-:-:S04]  /*0420*/  LOP3.LUT R2, R13, UR6, RZ, 0xfc, !PT ;  /* 0x000000060d027c12 */ /* 0x000fc8000f8efcff */
[----:B------:R-:W-:-:S13]  /*0430*/  ISETP.NE.U32.AND P0, PT, R2, RZ, PT ;  /* 0x000000ff0200720c */ /* 0x000fda0003f05070 */
[----:B------:R-:W-:Y:S05]  /*0440*/  @P0 BRA `(.L_x_7) ;  /* 0x00000000004c0947 */ /* 0x000fea0003800000 */
[----:B------:R-:W2:Y:S01]  /*0450*/  I2F.U32.RP R6, UR7 ;  /* 0x0000000700067d06 */ /* 0x000ea20008209000 */
[----:B------:R-:W-:Y:S01]  /*0460*/  IMAD.MOV.U32 R2, RZ, RZ, RZ ;  /* 0x000000ffff027224 */ /* 0x000fe200078e00ff */
[----:B------:R-:W-:-:S06]  /*0470*/  ISETP.NE.U32.AND P1, PT, RZ, UR7, PT ;  /* 0x00000007ff007c0c */ /* 0x000fcc000bf25070 */
[----:B--2---:R-:W2:Y:S02]  /*0480*/  MUFU.RCP R6, R6 ;  /* 0x0000000600067308 */ /* 0x004ea40000001000 */
[----:B--2---:R-:W-:-:S06]  /*0490*/  VIADD R7, R6, 0xffffffe ;  /* 0x0ffffffe06077836 */ /* 0x004fcc0000000000 */
[----:B------:R-:W1:Y:S02]  /*04a0*/  F2I.FTZ.U32.TRUNC.NTZ R3, R7 ;  /* 0x0000000700037305 */ /* 0x000e64000021f000 */
[----:B-1----:R-:W-:-:S05]  /*04b0*/  IADD3 R11, PT, PT, RZ, -R3, RZ ;  /* 0x80000003ff0b7210 */ /* 0x002fca0007ffe0ff */
[----:B------:R-:W-:-:S04]  /*04c0*/  IMAD R11, R11, UR7, RZ ;  /* 0x000000070b0b7c24 */ /* 0x000fc8000f8e02ff */
[----:B------:R-:W-:-:S06]  /*04d0*/  IMAD.HI.U32 R11, R3, R11, R2 ;  /* 0x0000000b030b7227 */ /* 0x000fcc00078e0002 */
[----:B------:R-:W-:-:S04]  /*04e0*/  IMAD.HI.U32 R2, R11, R18, RZ ;  /* 0x000000120b027227 */ /* 0x000fc800078e00ff */
[----:B------:R-:W-:-:S04]  /*04f0*/  IMAD.MOV R3, RZ, RZ, -R2 ;  /* 0x000000ffff037224 */ /* 0x000fc800078e0a02 */
[----:B------:R-:W-:Y:S02]  /*0500*/  IMAD R2, R3, UR7, R18 ;  /* 0x0000000703027c24 */ /* 0x000fe4000f8e0212 */
[----:B------:R-:W-:-:S03]  /*0510*/  IMAD.MOV.U32 R3, RZ, RZ, RZ ;  /* 0x000000ffff037224 */ /* 0x000fc600078e00ff */
[----:B------:R-:W-:-:S13]  /*0520*/  ISETP.GE.U32.AND P0, PT, R2, UR7, PT ;  /* 0x0000000702007c0c */ /* 0x000fda000bf06070 */
[----:B------:R-:W-:-:S04]  /*0530*/  @P0 IADD3 R2, PT, PT, R2, -UR7, RZ ;  /* 0x8000000702020c10 */ /* 0x000fc8000fffe0ff */
[----:B------:R-:W-:-:S13]  /*0540*/  ISETP.GE.U32.AND P0, PT, R2, UR7, PT ;  /* 0x0000000702007c0c */ /* 0x000fda000bf06070 */
[----:B------:R-:W-:Y:S01]  /*0550*/  @P0 VIADD R2, R2, -UR7 ;  /* 0x8000000702020c36 */ /* 0x000fe20008000000 */
[----:B------:R-:W-:Y:S01]  /*0560*/  @!P1 LOP3.LUT R2, RZ, UR7, RZ, 0x33, !PT ;  /* 0x00000007ff029c12 */ /* 0x000fe2000f8e33ff */
[----:B------:R-:W-:Y:S06]  /*0570*/  BRA `(.L_x_6) ;  /* 0x0000000000107947 */ /* 0x000fec0003800000 */
.L_x_7:
[----:B------:R-:W-:-:S07]  /*0580*/  MOV R12, 0x5a0 ;  /* 0x000005a0000c7802 */ /* 0x000fce0000000f00 */
[----:B01----:R-:W-:Y:S05]  /*0590*/  CALL.REL.NOINC `($__internal_0_$__cuda_sm20_rem_s64) ;  /* 0x0000000000447944 */ /* 0x003fea0003c00000 */
[----:B------:R-:W-:Y:S01]  /*05a0*/  MOV R2, R6 ;  /* 0x0000000600027202 */ /* 0x000fe20000000f00 */
[----:B------:R-:W-:-:S07]  /*05b0*/  IMAD.MOV.U32 R3, RZ, RZ, R7 ;  /* 0x000000ffff037224 */ /* 0x000fce00078e0007 */
.L_x_6:
[----:B------:R-:W-:Y:S05]  /*05c0*/  BSYNC.RECONVERGENT B1 ;  /* 0x0000000000017941 */ /* 0x000fea0003800200 */
.L_x_5:
[C---:B------:R-:W-:Y:S01]  /*05d0*/  ISETP.GT.U32.AND P0, PT, R8.reuse, 0x1, PT ;  /* 0x000000010800780c */ /* 0x040fe20003f04070 */
[-C--:B------:R-:W-:Y:S01]  /*05e0*/  IMAD R7, R5, R4.reuse, RZ ;  /* 0x0000000405077224 */ /* 0x080fe200078e02ff */
[--C-:B------:R-:W-:Y:S01]  /*05f0*/  SHF.R.U64 R8, R8, 0x1, R9.reuse ;  /* 0x0000000108087819 */ /* 0x100fe20000001209 */
[C---:B------:R-:W-:Y:S01]  /*0600*/  IMAD.WIDE.U32 R12, R4.reuse, R4, RZ ;  /* 0x00000004040c7225 */ /* 0x040fe200078e00ff */
[----:B------:R-:W-:Y:S02]  /*0610*/  ISETP.GT.U32.AND.EX P0, PT, R9, RZ, PT, P0 ;  /* 0x000000ff0900720c */ /* 0x000fe40003f04100 */
[----:B------:R-:W-:Y:S01]  /*0620*/  SHF.R.U32.HI R9, RZ, 0x1, R9 ;  /* 0x00000001ff097819 */ /* 0x000fe20000011609 */
[----:B------:R-:W-:-:S04]  /*0630*/  IMAD R7, R4, R5, R7 ;  /* 0x0000000504077224 */ /* 0x000fc800078e0207 */
[----:B------:R-:W-:-:S06]  /*0640*/  IMAD.IADD R13, R13, 0x1, R7 ;  /* 0x000000010d0d7824 */ /* 0x000fcc00078e0207 */
[----:B------:R-:W-:Y:S05]  /*0650*/  @P0 BRA `(.L_x_8) ;  /* 0xfffffff800cc0947 */ /* 0x000fea000383ffff */
.L_x_1:
[----:B------:R-:W-:Y:S05]  /*0660*/  BSYNC.RECONVERGENT B0 ;  /* 0x0000000000007941 */ /* 0x000fea0003800200 */
.L_x_0:
[----:B------:R-:W2:Y:S02]  /*0670*/  LDC.64 R4, c[0x0][0x390] ;  /* 0x0000e400ff047b82 */ /* 0x000ea40000000a00 */
[----:B--2---:R-:W-:-:S05]  /*0680*/  IMAD.WIDE R4, R0, 0x8, R4 ;  /* 0x0000000800047825 */ /* 0x004fca00078e0204 */
[----:B------:R-:W-:Y:S01]  /*0690*/  STG.E.64 desc[UR4][R4.64], R2 ;  /* 0x0000000204007986 */ /* 0x000fe2000c101b04 */
[----:B------:R-:W-:Y:S05]  /*06a0*/  EXIT ;  /* 0x000000000000794d */ /* 0x000fea0003800000 */
        .weak           $__internal_0_$__cuda_sm20_rem_s64
        .type           $__internal_0_$__cuda_sm20_rem_s64,@function
        .size           $__internal_0_$__cuda_sm20_rem_s64,(.L_x_62 - $__internal_0_$__cuda_sm20_rem_s64)
$__internal_0_$__cuda_sm20_rem_s64:
[-C--:B------:R-:W-:Y:S02]  /*06b0*/  IADD3 R7, P1, PT, RZ, -R10.reuse, RZ ;  /* 0x8000000aff077210 */ /* 0x080fe40007f3e0ff */
[----:B------:R-:W-:Y:S02]  /*06c0*/  ISETP.GE.AND P0, PT, R11, RZ, PT ;  /* 0x000000ff0b00720c */ /* 0x000fe40003f06270 */
[-C--:B------:R-:W-:Y:S02]  /*06d0*/  IADD3.X R14, PT, PT, RZ, ~R11.reuse, RZ, P1, !PT ;  /* 0x8000000bff0e7210 */ /* 0x080fe40000ffe4ff */
[----:B------:R-:W-:Y:S02]  /*06e0*/  SEL R6, R7, R10, !P0 ;  /* 0x0000000a07067207 */ /* 0x000fe40004000000 */
[----:B------:R-:W-:-:S04]  /*06f0*/  SEL R7, R14, R11, !P0 ;  /* 0x0000000b0e077207 */ /* 0x000fc80004000000 */
[----:B------:R-:W0:Y:S08]  /*0700*/  I2F.U64.RP R19, R6 ;  /* 0x0000000600137312 */ /* 0x000e300000309000 */
[----:B0-----:R-:W0:Y:S02]  /*0710*/  MUFU.RCP R19, R19 ;  /* 0x0000001300137308 */ /* 0x001e240000001000 */
[----:B0-----:R-:W-:-:S06]  /*0720*/  VIADD R14, R19, 0x1ffffffe ;  /* 0x1ffffffe130e7836 */ /* 0x001fcc0000000000 */
[----:B------:R-:W0:Y:S02]  /*0730*/  F2I.U64.TRUNC R14, R14 ;  /* 0x0000000e000e7311 */ /* 0x000e24000020d800 */
[----:B0-----:R-:W-:-:S04]  /*0740*/  IMAD.WIDE.U32 R16, R14, R6, RZ ;  /* 0x000000060e107225 */ /* 0x001fc800078e00ff */
[----:B------:R-:W-:Y:S01]  /*0750*/  IMAD R17, R14, R7, R17 ;  /* 0x000000070e117224 */ /* 0x000fe200078e0211 */
[----:B------:R-:W-:-:S03]  /*0760*/  IADD3 R21, P0, PT, RZ, -R16, RZ ;  /* 0x80000010ff157210 */ /* 0x000fc60007f1e0ff */
[----:B------:R-:W-:Y:S02]  /*0770*/  IMAD R17, R15, R6, R17 ;  /* 0x000000060f117224 */ /* 0x000fe400078e0211 */
[----:B------:R-:W-:-:S04]  /*0780*/  IMAD.HI.U32 R16, R14, R21, RZ ;  /* 0x000000150e107227 */ /* 0x000fc800078e00ff */
[----:B------:R-:W-:Y:S01]  /*0790*/  IMAD.X R23, RZ, RZ, ~R17, P0 ;  /* 0x000000ffff177224 */ /* 0x000fe200000e0e11 */
[----:B------:R-:W-:-:S03]  /*07a0*/  MOV R17, R14 ;  /* 0x0000000e00117202 */ /* 0x000fc60000000f00 */
[-C--:B------:R-:W-:Y:S02]  /*07b0*/  IMAD R25, R15, R23.reuse, RZ ;  /* 0x000000170f197224 */ /* 0x080fe400078e02ff */
[----:B------:R-:W-:-:S04]  /*07c0*/  IMAD.WIDE.U32 R16, P0, R14, R23, R16 ;  /* 0x000000170e107225 */ /* 0x000fc80007800010 */
[----:B------:R-:W-:-:S04]  /*07d0*/  IMAD.HI.U32 R19, R15, R23, RZ ;  /* 0x000000170f137227 */ /* 0x000fc800078e00ff */
[----:B------:R-:W-:-:S04]  /*07e0*/  IMAD.HI.U32 R16, P1, R15, R21, R16 ;  /* 0x000000150f107227 */ /* 0x000fc80007820010 */
[----:B------:R-:W-:Y:S01]  /*07f0*/  IMAD.X R19, R19, 0x1, R15, P0 ;  /* 0x0000000113137824 */ /* 0x000fe200000e060f */
[----:B------:R-:W-:-:S04]  /*0800*/  IADD3 R17, P2, PT, R25, R16, RZ ;  /* 0x0000001019117210 */ /* 0x000fc80007f5e0ff */
[----:B------:R-:W-:Y:S01]  /*0810*/  IADD3.X R19, PT, PT, RZ, RZ, R19, P2, P1 ;  /* 0x000000ffff137210 */ /* 0x000fe200017e2413 */
[----:B------:R-:W-:Y:S01]  /*0820*/  IMAD.WIDE.U32 R14, R17, R6, RZ ;  /* 0x00000006110e7225 */ /* 0x000fe200078e00ff */
[----:B------:R-:W-:-:S03]  /*0830*/  ISETP.GE.AND P1, PT, R13, RZ, PT ;  /* 0x000000ff0d00720c */ /* 0x000fc60003f26270 */
[----:B------:R-:W-:Y:S01]  /*0840*/  IMAD R15, R17, R7, R15 ;  /* 0x00000007110f7224 */ /* 0x000fe200078e020f */
[----:B------:R-:W-:-:S03]  /*0850*/  IADD3 R21, P0, PT, RZ, -R14, RZ ;  /* 0x8000000eff157210 */ /* 0x000fc60007f1e0ff */
[----:B------:R-:W-:Y:S02]  /*0860*/  IMAD R15, R19, R6, R15 ;  /* 0x00000006130f7224 */ /* 0x000fe400078e020f */
[----:B------:R-:W-:-:S04]  /*0870*/  IMAD.HI.U32 R16, R17, R21, RZ ;  /* 0x0000001511107227 */ /* 0x000fc800078e00ff */
[----:B------:R-:W-:Y:S01]  /*0880*/  IMAD.X R14, RZ, RZ, ~R15, P0 ;  /* 0x000000ffff0e7224 */ /* 0x000fe200000e0e0f */
[----:B------:R-:W-:-:S03]  /*0890*/  IADD3 R15, P4, PT, RZ, -R18, RZ ;  /* 0x80000012ff0f7210 */ /* 0x000fc60007f9e0ff */
[----:B------:R-:W-:-:S04]  /*08a0*/  IMAD.WIDE.U32 R16, P0, R17, R14, R16 ;  /* 0x0000000e11107225 */ /* 0x000fc80007800010 */
[----:B------:R-:W-:Y:S01]  /*08b0*/  IMAD.HI.U32 R16, P2, R19, R21, R16 ;  /* 0x0000001513107227 */ /* 0x000fe20007840010 */
[----:B------:R-:W-:Y:S02]  /*08c0*/  SEL R17, R15, R18, !P1 ;  /* 0x000000120f117207 */ /* 0x000fe40004800000 */
[-C--:B------:R-:W-:Y:S01]  /*08d0*/  IADD3.X R18, PT, PT, RZ, ~R13.reuse, RZ, P4, !PT ;  /* 0x8000000dff127210 */ /* 0x080fe200027fe4ff */
[CC--:B------:R-:W-:Y:S02]  /*08e0*/  IMAD R21, R19.reuse, R14.reuse, RZ ;  /* 0x0000000e13157224 */ /* 0x0c0fe400078e02ff */
[----:B------:R-:W-:Y:S01]  /*08f0*/  IMAD.HI.U32 R14, R19, R14, RZ ;  /* 0x0000000e130e7227 */ /* 0x000fe200078e00ff */
[----:B------:R-:W-:Y:S02]  /*0900*/  SEL R13, R18, R13, !P1 ;  /* 0x0000000d120d7207 */ /* 0x000fe40004800000 */
[----:B------:R-:W-:Y:S01]  /*0910*/  IADD3 R16, P3, PT, R21, R16, RZ ;  /* 0x0000001015107210 */ /* 0x000fe20007f7e0ff */
[----:B------:R-:W-:-:S02]  /*0920*/  IMAD.X R19, R14, 0x1, R19, P0 ;  /* 0x000000010e137824 */ /* 0x000fc400000e0613 */
[----:B------:R-:W-:Y:S02]  /*0930*/  IMAD.MOV.U32 R15, RZ, RZ, RZ ;  /* 0x000000ffff0f7224 */ /* 0x000fe400078e00ff */
[----:B------:R-:W-:Y:S01]  /*0940*/  IMAD.HI.U32 R14, R16, R17, RZ ;  /* 0x00000011100e7227 */ /* 0x000fe200078e00ff */
[----:B------:R-:W-:-:S03]  /*0950*/  IADD3.X R18, PT, PT, RZ, RZ, R19, P3, P2 ;  /* 0x000000ffff127210 */ /* 0x000fc60001fe4413 */
[----:B------:R-:W-:-:S04]  /*0960*/  IMAD.WIDE.U32 R14, R16, R13, R14 ;  /* 0x0000000d100e7225 */ /* 0x000fc800078e000e */
[C---:B------:R-:W-:Y:S02]  /*0970*/  IMAD R19, R18.reuse, R13, RZ ;  /* 0x0000000d12137224 */ /* 0x040fe400078e02ff */
[----:B------:R-:W-:-:S04]  /*0980*/  IMAD.HI.U32 R14, P0, R18, R17, R14 ;  /* 0x00000011120e7227 */ /* 0x000fc8000780000e */
[----:B------:R-:W-:Y:S01]  /*0990*/  IMAD.HI.U32 R16, R18, R13, RZ ;  /* 0x0000000d12107227 */ /* 0x000fe200078e00ff */
[----:B------:R-:W-:-:S04]  /*09a0*/  IADD3 R19, P2, PT, R19, R14, RZ ;  /* 0x0000000e13137210 */ /* 0x000fc80007f5e0ff */
[----:B------:R-:W-:Y:S01]  /*09b0*/  IADD3.X R16, PT, PT, R16, RZ, RZ, P0, !PT ;  /* 0x000000ff10107210 */ /* 0x000fe200007fe4ff */
[----:B------:R-:W-:-:S04]  /*09c0*/  IMAD.WIDE.U32 R14, R19, R6, RZ ;  /* 0x00000006130e7225 */ /* 0x000fc800078e00ff */
[----:B------:R-:W-:Y:S01]  /*09d0*/  IMAD.X R21, RZ, RZ, R16, P2 ;  /* 0x000000ffff157224 */ /* 0x000fe200010e0610 */
[----:B------:R-:W-:Y:S01]  /*09e0*/  IADD3 R17, P2, PT, -R14, R17, RZ ;  /* 0x000000110e117210 */ /* 0x000fe20007f5e1ff */
[----:B------:R-:W-:-:S03]  /*09f0*/  IMAD R19, R19, R7, R15 ;  /* 0x0000000713137224 */ /* 0x000fc600078e020f */
[-C--:B------:R-:W-:Y:S01]  /*0a00*/  ISETP.GE.U32.AND P0, PT, R17, R6.reuse, PT ;  /* 0x000000061100720c */ /* 0x080fe20003f06070 */
[----:B------:R-:W-:-:S05]  /*0a10*/  IMAD R14, R21, R6, R19 ;  /* 0x00000006150e7224 */ /* 0x000fca00078e0213 */
[----:B------:R-:W-:Y:S02]  /*0a20*/  IADD3.X R19, PT, PT, ~R14, R13, RZ, P2, !PT ;  /* 0x0000000d0e137210 */ /* 0x000fe400017fe5ff */
[----:B------:R-:W-:Y:S02]  /*0a30*/  IADD3 R13, P2, PT, R17, -R6, RZ ;  /* 0x80000006110d7210 */ /* 0x000fe40007f5e0ff */
[----:B------:R-:W-:-:S03]  /*0a40*/  ISETP.GE.U32.AND.EX P0, PT, R19, R7, PT, P0 ;  /* 0x000000071300720c */ /* 0x000fc60003f06100 */
[----:B------:R-:W-:Y:S01]  /*0a50*/  IMAD.X R15, R19, 0x1, ~R7, P2 ;  /* 0x00000001130f7824 */ /* 0x000fe200010e0e07 */
[----:B------:R-:W-:-:S04]  /*0a60*/  SEL R13, R13, R17, P0 ;  /* 0x000000110d0d7207 */ /* 0x000fc80000000000 */
[----:B------:R-:W-:Y:S02]  /*0a70*/  SEL R15, R15, R19, P0 ;  /* 0x000000130f0f7207 */ /* 0x000fe40000000000 */
[CC--:B------:R-:W-:Y:S02]  /*0a80*/  ISETP.GE.U32.AND P0, PT, R13.reuse, R6.reuse, PT ;  /* 0x000000060d00720c */ /* 0x0c0fe40003f06070 */
[----:B------:R-:W-:Y:S02]  /*0a90*/  IADD3 R6, P2, PT, R13, -R6, RZ ;  /* 0x800000060d067210 */ /* 0x000fe40007f5e0ff */
[CC--:B------:R-:W-:Y:S02]  /*0aa0*/  ISETP.GE.U32.AND.EX P0, PT, R15.reuse, R7.reuse, PT, P0 ;  /* 0x000000070f00720c */ /* 0x0c0fe40003f06100 */
[----:B------:R-:W-:Y:S02]  /*0ab0*/  IADD3.X R7, PT, PT, R15, ~R7, RZ, P2, !PT ;  /* 0x800000070f077210 */ /* 0x000fe400017fe4ff */
[----:B------:R-:W-:-:S02]  /*0ac0*/  SEL R6, R6, R13, P0 ;  /* 0x0000000d06067207 */ /* 0x000fc40000000000 */
[----:B------:R-:W-:Y:S02]  /*0ad0*/  SEL R7, R7, R15, P0 ;  /* 0x0000000f07077207 */ /* 0x000fe40000000000 */
[-C--:B------:R-:W-:Y:S02]  /*0ae0*/  IADD3 R13, P2, PT, RZ, -R6.reuse, RZ ;  /* 0x80000006ff0d7210 */ /* 0x080fe40007f5e0ff */
[----:B------:R-:W-:Y:S02]  /*0af0*/  ISETP.NE.U32.AND P0, PT, R10, RZ, PT ;  /* 0x000000ff0a00720c */ /* 0x000fe40003f05070 */
[----:B------:R-:W-:Y:S01]  /*0b00*/  SEL R6, R13, R6, !P1 ;  /* 0x000000060d067207 */ /* 0x000fe20004800000 */
[----:B------:R-:W-:Y:S02]  /*0b10*/  IMAD.X R14, RZ, RZ, ~R7, P2 ;  /* 0x000000ffff0e7224 */ /* 0x000fe400010e0e07 */
[----:B------:R-:W-:Y:S01]  /*0b20*/  HFMA2 R13, -RZ, RZ, 0, 0 ;  /* 0x00000000ff0d7431 */ /* 0x000fe200000001ff */
[----:B------:R-:W-:-:S02]  /*0b30*/  ISETP.NE.AND.EX P0, PT, R11, RZ, PT, P0 ;  /* 0x000000ff0b00720c */ /* 0x000fc40003f05300 */
[----:B------:R-:W-:Y:S02]  /*0b40*/  SEL R7, R14, R7, !P1 ;  /* 0x000000070e077207 */ /* 0x000fe40004800000 */
[----:B------:R-:W-:Y:S02]  /*0b50*/  SEL R6, R6, 0xffffffff, P0 ;  /* 0xffffffff06067807 */ /* 0x000fe40000000000 */
[----:B------:R-:W-:Y:S01]  /*0b60*/  SEL R7, R7, 0xffffffff, P0 ;  /* 0xffffffff07077807 */ /* 0x000fe20000000000 */
[----:B------:R-:W-:Y:S06]  /*0b70*/  RET.REL.NODEC R12 `(_Z17Crypto_mul_kernelxPxS_S_i) ;  /* 0xfffffff40c207950 */ /* 0x000fec0003c3ffff */
.L_x_9:
[----:B------:R-:W-:-:S00]  /*0b80*/  BRA `(.L_x_9) ;  /* 0xfffffffc00fc7947 */ /* 0x000fc0000383ffff */
[----:B------:R-:W-:-:S00]  /*0b90*/  NOP ;  /* 0x0000000000007918 */ /* 0x000fc00000000000 */
        /* <DEDUP_REMOVED lines=14> */
.L_x_62:


//--------------------- .text._Z17Crypto_add_kernelxPxS_S_i --------------------------
	.section	.text._Z17Crypto_add_kernelxPxS_S_i,"ax",@progbits
	.align	128
        .global         _Z17Crypto_add_kernelxPxS_S_i
        .type           _Z17Crypto_add_kernelxPxS_S_i,@function
        .size           _Z17Crypto_add_kernelxPxS_S_i,(.L_x_63 - _Z17Crypto_add_kernelxPxS_S_i)
        .other          _Z17Crypto_add_kernelxPxS_S_i,@"STO_CUDA_ENTRY STV_DEFAULT"
_Z17Crypto_add_kernelxPxS_S_i:
.text._Z17Crypto_add_kernelxPxS_S_i:
        /* <DEDUP_REMOVED lines=10> */
[----:B------:R-:W2:Y:S06]  /*00a0*/  LDCU UR4, c[0x0][0x384] ;  /* 0x00007080ff0477ac */ /* 0x000eac0008000800 */
[----:B------:R-:W3:Y:S01]  /*00b0*/  LDC.64 R8, c[0x0][0x390] ;  /* 0x0000e400ff087b82 */ /* 0x000ee20000000a00 */
[----:B0-----:R-:W-:-:S06]  /*00c0*/  IMAD.WIDE R6, R0, 0x8, R6 ;  /* 0x0000000800067825 */ /* 0x001fcc00078e0206 */
[----:B-1----:R-:W4:Y:S01]  /*00d0*/  LDG.E.64 R6, desc[UR6][R6.64] ;  /* 0x0000000606067981 */ /* 0x002f22000c1e1b00 */
[----:B---3--:R-:W-:-:S06]  /*00e0*/  IMAD.WIDE R8, R0, 0x8, R8 ;  /* 0x0000000800087825 */ /* 0x008fcc00078e0208 */
[----:B------:R-:W4:Y:S01]  /*00f0*/  LDG.E.64 R8, desc[UR6][R8.64] ;  /* 0x0000000608087981 */ /* 0x000f22000c1e1b00 */
[----:B------:R-:W-:Y:S01]  /*0100*/  BSSY.RECONVERGENT B0, `(.L_x_10) ;  /* 0x000001e000007945 */ /* 0x000fe20003800200 */
[-C--:B----4-:R-:W-:Y:S02]  /*0110*/  IMAD R5, R9, R6.reuse, RZ ;  /* 0x0000000609057224 */ /* 0x090fe400078e02ff */
[----:B------:R-:W-:-:S04]  /*0120*/  IMAD.WIDE.U32 R2, R8, R6, RZ ;  /* 0x0000000608027225 */ /* 0x000fc800078e00ff */
[----:B------:R-:W-:-:S04]  /*0130*/  IMAD R5, R7, R8, R5 ;  /* 0x0000000807057224 */ /* 0x000fc800078e0205 */
[----:B------:R-:W-:-:S05]  /*0140*/  IMAD.IADD R5, R3, 0x1, R5 ;  /* 0x0000000103057824 */ /* 0x000fca00078e0205 */
[----:B--2---:R-:W-:-:S04]  /*0150*/  LOP3.LUT R4, R5, UR4, RZ, 0xfc, !PT ;  /* 0x0000000405047c12 */ /* 0x004fc8000f8efcff */
[----:B------:R-:W-:-:S13]  /*0160*/  ISETP.NE.U32.AND P0, PT, R4, RZ, PT ;  /* 0x000000ff0400720c */ /* 0x000fda0003f05070 */
[----:B------:R-:W-:Y:S05]  /*0170*/  @P0 BRA `(.L_x_11) ;  /* 0x0000000000500947 */ /* 0x000fea0003800000 */
[----:B------:R-:W0:Y:S02]  /*0180*/  LDCU UR4, c[0x0][0x380] ;  /* 0x00007000ff0477ac */ /* 0x000e240008000800 */
[----:B0-----:R-:W0:Y:S01]  /*0190*/  I2F.U32.RP R3, UR4 ;  /* 0x0000000400037d06 */ /* 0x001e220008209000 */
[----:B------:R-:W-:-:S07]  /*01a0*/  ISETP.NE.U32.AND P1, PT, RZ, UR4, PT ;  /* 0x00000004ff007c0c */ /* 0x000fce000bf25070 */
[----:B0-----:R-:W0:Y:S02]  /*01b0*/  MUFU.RCP R3, R3 ;  /* 0x0000000300037308 */ /* 0x001e240000001000 */
[----:B0-----:R-:W-:Y:S02]  /*01c0*/  VIADD R4, R3, 0xffffffe ;  /* 0x0ffffffe03047836 */ /* 0x001fe40000000000 */
[----:B------:R-:W-:-:S04]  /*01d0*/  IMAD.MOV.U32 R3, RZ, RZ, RZ ;  /* 0x000000ffff037224 */ /* 0x000fc800078e00ff */
[----:B------:R0:W1:Y:S02]  /*01e0*/  F2I.FTZ.U32.TRUNC.NTZ R5, R4 ;  /* 0x0000000400057305 */ /* 0x000064000021f000 */
[----:B0-----:R-:W-:Y:S01]  /*01f0*/  IMAD.MOV.U32 R4, RZ, RZ, RZ ;  /* 0x000000ffff047224 */ /* 0x001fe200078e00ff */
[----:B-1----:R-:W-:-:S05]  /*0200*/  IADD3 R7, PT, PT, RZ, -R5, RZ ;  /* 0x80000005ff077210 */ /* 0x002fca0007ffe0ff */
[----:B------:R-:W-:-:S04]  /*0210*/  IMAD R7, R7, UR4, RZ ;  /* 0x0000000407077c24 */ /* 0x000fc8000f8e02ff */
[----:B------:R-:W-:-:S06]  /*0220*/  IMAD.HI.U32 R5, R5, R7, R4 ;  /* 0x0000000705057227 */ /* 0x000fcc00078e0004 */
[----:B------:R-:W-:-:S05]  /*0230*/  IMAD.HI.U32 R5, R5, R2, RZ ;  /* 0x0000000205057227 */ /* 0x000fca00078e00ff */
[----:B------:R-:W-:-:S05]  /*0240*/  IADD3 R5, PT, PT, -R5, RZ, RZ ;  /* 0x000000ff05057210 */ /* 0x000fca0007ffe1ff */
[----:B------:R-:W-:-:S05]  /*0250*/  IMAD R2, R5, UR4, R2 ;  /* 0x0000000405027c24 */ /* 0x000fca000f8e0202 */
[----:B------:R-:W-:-:S13]  /*0260*/  ISETP.GE.U32.AND P0, PT, R2, UR4, PT ;  /* 0x0000000402007c0c */ /* 0x000fda000bf06070 */
[----:B------:R-:W-:-:S05]  /*0270*/  @P0 VIADD R2, R2, -UR4 ;  /* 0x8000000402020c36 */ /* 0x000fca0008000000 */
[----:B------:R-:W-:-:S13]  /*0280*/  ISETP.GE.U32.AND P0, PT, R2, UR4, PT ;  /* 0x0000000402007c0c */ /* 0x000fda000bf06070 */
[----:B------:R-:W-:Y:S02]  /*0290*/  @P0 IADD3 R2, PT, PT, R2, -UR4, RZ ;  /* 0x8000000402020c10 */ /* 0x000fe4000fffe0ff */
[----:B------:R-:W-:Y:S01]  /*02a0*/  @!P1 LOP3.LUT R2, RZ, UR4, RZ, 0x33, !PT ;  /* 0x00000004ff029c12 */ /* 0x000fe2000f8e33ff */
[----:B------:R-:W-:Y:S06]  /*02b0*/  BRA `(.L_x_12) ;  /* 0x0000000000087947 */ /* 0x000fec0003800000 */
.L_x_11:
[----:B------:R-:W-:-:S07]  /*02c0*/  MOV R4, 0x2e0 ;  /* 0x000002e000047802 */ /* 0x000fce0000000f00 */
[----:B------:R-:W-:Y:S05]  /*02d0*/  CALL.REL.NOINC `($__internal_1_$__cuda_sm20_rem_s64) ;  /* 0x0000000000147944 */ /* 0x000fea0003c00000 */
.L_x_12:
[----:B------:R-:W-:Y:S05]  /*02e0*/  BSYNC.RECONVERGENT B0 ;  /* 0x0000000000007941 */ /* 0x000fea0003800200 */
.L_x_10:
[----:B------:R-:W0:Y:S02]  /*02f0*/  LDC.64 R4, c[0x0][0x398] ;  /* 0x0000e600ff047b82 */ /* 0x000e240000000a00 */
[----:B0-----:R-:W-:-:S05]  /*0300*/  IMAD.WIDE R4, R0, 0x8, R4 ;  /* 0x0000000800047825 */ /* 0x001fca00078e0204 */
[----:B------:R-:W-:Y:S01]  /*0310*/  STG.E.64 desc[UR6][R4.64], R2 ;  /* 0x0000000204007986 */ /* 0x000fe2000c101b06 */
[----:B------:R-:W-:Y:S05]  /*0320*/  EXIT ;  /* 0x000000000000794d */ /* 0x000fea0003800000 */
        .weak           $__internal_1_$__cuda_sm20_rem_s64
        .type           $__internal_1_$__cuda_sm20_rem_s64,@function
        .size           $__internal_1_$__cuda_sm20_rem_s64,(.L_x_63 - $__internal_1_$__cuda_sm20_rem_s64)
$__internal_1_$__cuda_sm20_rem_s64:
[----:B------:R-:W0:Y:S02]  /*0330*/  LDCU.64 UR8, c[0x0][0x380] ;  /* 0x00007000ff0877ac */ /* 0x000e240008000a00 */
[----:B0-----:R-:W-:Y:S02]  /*0340*/  UIADD3 UR4, UP1, UPT, URZ, -UR8, URZ ;  /* 0x80000008ff047290 */ /* 0x001fe4000ff3e0ff */
[----:B------:R-:W-:Y:S02]  /*0350*/  UISETP.GE.AND UP0, UPT, UR9, URZ, UPT ;  /* 0x000000ff0900728c */ /* 0x000fe4000bf06270 */
[----:B------:R-:W-:Y:S02]  /*0360*/  UIADD3.X UR5, UPT, UPT, URZ, ~UR9, URZ, UP1, !UPT ;  /* 0x80000009ff057290 */ /* 0x000fe40008ffe4ff */
[----:B------:R-:W-:Y:S02]  /*0370*/  USEL UR4, UR4, UR8, !UP0 ;  /* 0x0000000804047287 */ /* 0x000fe4000c000000 */
[----:B------:R-:W-:-:S09]  /*0380*/  USEL UR5, UR5, UR9, !UP0 ;  /* 0x0000000905057287 */ /* 0x000fd2000c000000 */
[----:B------:R-:W0:Y:S08]  /*0390*/  I2F.U64.RP R3, UR4 ;  /* 0x0000000400037d12 */ /* 0x000e300008309000 */
[----:B0-----:R-:W0:Y:S02]  /*03a0*/  MUFU.RCP R3, R3 ;  /* 0x0000000300037308 */ /* 0x001e240000001000 */
[----:B0-----:R-:W-:-:S06]  /*03b0*/  IADD3 R6, PT, PT, R3, 0x1ffffffe, RZ ;  /* 0x1ffffffe03067810 */ /* 0x001fcc0007ffe0ff */
[----:B------:R-:W0:Y:S02]  /*03c0*/  F2I.U64.TRUNC R6, R6 ;  /* 0x0000000600067311 */ /* 0x000e24000020d800 */
[----:B0-----:R-:W-:-:S04]  /*03d0*/  IMAD.WIDE.U32 R8, R6, UR4, RZ ;  /* 0x0000000406087c25 */ /* 0x001fc8000f8e00ff */
[----:B------:R-:W-:Y:S01]  /*03e0*/  IMAD R9, R6, UR5, R9 ;  /* 0x0000000506097c24 */ /* 0x000fe2000f8e0209 */
[----:B------:R-:W-:-:S03]  /*03f0*/  IADD3 R11, P0, PT, RZ, -R8, RZ ;  /* 0x80000008ff0b7210 */ /* 0x000fc60007f1e0ff */
[----:B------:R-:W-:Y:S02]  /*0400*/  IMAD R9, R7, UR4, R9 ;  /* 0x0000000407097c24 */ /* 0x000fe4000f8e0209 */
[----:B------:R-:W-:-:S04]  /*0410*/  IMAD.HI.U32 R8, R6, R11, RZ ;  /* 0x0000000b06087227 */ /* 0x000fc800078e00ff */
[----:B------:R-:W-:Y:S01]  /*0420*/  IMAD.X R13, RZ, RZ, ~R9, P0 ;  /* 0x000000ffff0d7224 */ /* 0x000fe200000e0e09 */
[----:B------:R-:W-:-:S03]  /*0430*/  MOV R9, R6 ;  /* 0x0000000600097202 */ /* 0x000fc60000000f00 */
[-C--:B------:R-:W-:Y:S02]  /*0440*/  IMAD R15, R7, R13.reuse, RZ ;  /* 0x0000000d070f7224 */ /* 0x080fe400078e02ff */
[----:B------:R-:W-:-:S04]  /*0450*/  IMAD.WIDE.U32 R8, P0, R6, R13, R8 ;  /* 0x0000000d06087225 */ /* 0x000fc80007800008 */
[----:B------:R-:W-:-:S04]  /*0460*/  IMAD.HI.U32 R3, R7, R13, RZ ;  /* 0x0000000d07037227 */ /* 0x000fc800078e00ff */
[----:B------:R-:W-:Y:S01]  /*0470*/  IMAD.HI.U32 R8, P1, R7, R11, R8 ;  /* 0x0000000b07087227 */ /* 0x000fe20007820008 */
[----:B------:R-:W-:-:S03]  /*0480*/  IADD3 R11, P4, PT, RZ, -R2, RZ ;  /* 0x80000002ff0b7210 */ /* 0x000fc60007f9e0ff */
[----:B------:R-:W-:Y:S01]  /*0490*/  IMAD.X R3, R3, 0x1, R7, P0 ;  /* 0x0000000103037824 */ /* 0x000fe200000e0607 */
[----:B------:R-:W-:-:S04]  /*04a0*/  IADD3 R9, P2, PT, R15, R8, RZ ;  /* 0x000000080f097210 */ /* 0x000fc80007f5e0ff */
[----:B------:R-:W-:Y:S01]  /*04b0*/  IADD3.X R3, PT, PT, RZ, RZ, R3, P2, P1 ;  /* 0x000000ffff037210 */ /* 0x000fe200017e2403 */
[----:B------:R-:W-:Y:S01]  /*04c0*/  IMAD.WIDE.U32 R6, R9, UR4, RZ ;  /* 0x0000000409067c25 */ /* 0x000fe2000f8e00ff */
[----:B------:R-:W-:-:S03]  /*04d0*/  ISETP.GE.AND P1, PT, R5, RZ, PT ;  /* 0x000000ff0500720c */ /* 0x000fc60003f26270 */
[----:B------:R-:W-:Y:S01]  /*04e0*/  IMAD R8, R9, UR5, R7 ;  /* 0x0000000509087c24 */ /* 0x000fe2000f8e0207 */
[----:B------:R-:W-:-:S03]  /*04f0*/  IADD3 R7, P0, PT, RZ, -R6, RZ ;  /* 0x80000006ff077210 */ /* 0x000fc60007f1e0ff */
[----:B------:R-:W-:Y:S02]  /*0500*/  IMAD R6, R3, UR4, R8 ;  /* 0x0000000403067c24 */ /* 0x000fe4000f8e0208 */
[----:B------:R-:W-:-:S03]  /*0510*/  IMAD.HI.U32 R8, R9, R7, RZ ;  /* 0x0000000709087227 */ /* 0x000fc600078e00ff */
[----:B------:R-:W-:-:S05]  /*0520*/  IADD3.X R6, PT, PT, RZ, ~R6, RZ, P0, !PT ;  /* 0x80000006ff067210 */ /* 0x000fca00007fe4ff */
[----:B------:R-:W-:-:S04]  /*0530*/  IMAD.WIDE.U32 R8, P0, R9, R6, R8 ;  /* 0x0000000609087225 */ /* 0x000fc80007800008 */
[C---:B------:R-:W-:Y:S02]  /*0540*/  IMAD R10, R3.reuse, R6, RZ ;  /* 0x00000006030a7224 */ /* 0x040fe400078e02ff */
[----:B------:R-:W-:Y:S01]  /*0550*/  IMAD.HI.U32 R7, P2, R3, R7, R8 ;  /* 0x0000000703077227 */ /* 0x000fe20007840008 */
[----:B------:R-:W-:-:S03]  /*0560*/  SEL R8, R11, R2, !P1 ;  /* 0x000000020b087207 */ /* 0x000fc60004800000 */
[----:B------:R-:W-:Y:S01]  /*0570*/  IMAD.HI.U32 R6, R3, R6, RZ ;  /* 0x0000000603067227 */ /* 0x000fe200078e00ff */
[----:B------:R-:W-:-:S03]  /*0580*/  IADD3 R7, P3, PT, R10, R7, RZ ;  /* 0x000000070a077210 */ /* 0x000fc60007f7e0ff */
[----:B------:R-:W-:Y:S01]  /*0590*/  IMAD.X R10, RZ, RZ, ~R5, P4 ;  /* 0x000000ffff0a7224 */ /* 0x000fe200020e0e05 */
[----:B------:R-:W-:Y:S01]  /*05a0*/  IADD3.X R3, PT, PT, R6, R3, RZ, P0, !PT ;  /* 0x0000000306037210 */ /* 0x000fe200007fe4ff */
[----:B------:R-:W-:-:S03]  /*05b0*/  IMAD.HI.U32 R2, R7, R8, RZ ;  /* 0x0000000807027227 */ /* 0x000fc600078e00ff */
[----:B------:R-:W-:Y:S02]  /*05c0*/  SEL R10, R10, R5, !P1 ;  /* 0x000000050a0a7207 */ /* 0x000fe40004800000 */
[----:B------:R-:W-:Y:S01]  /*05d0*/  IADD3.X R5, PT, PT, RZ, RZ, R3, P3, P2 ;  /* 0x000000ffff057210 */ /* 0x000fe20001fe4403 */
[----:B------:R-:W-:Y:S02]  /*05e0*/  IMAD.MOV.U32 R3, RZ, RZ, RZ ;  /* 0x000000ffff037224 */ /* 0x000fe400078e00ff */
[----:B------:R-:W-:-:S04]  /*05f0*/  IMAD.WIDE.U32 R2, R7, R10, R2 ;  /* 0x0000000a07027225 */ /* 0x000fc800078e0002 */
[C---:B------:R-:W-:Y:S02]  /*0600*/  IMAD R7, R5.reuse, R10, RZ ;  /* 0x0000000a05077224 */ /* 0x040fe400078e02ff */
[----:B------:R-:W-:-:S04]  /*0610*/  IMAD.HI.U32 R2, P0, R5, R8, R2 ;  /* 0x0000000805027227 */ /* 0x000fc80007800002 */
[----:B------:R-:W-:Y:S01]  /*0620*/  IMAD.HI.U32 R5, R5, R10, RZ ;  /* 0x0000000a05057227 */ /* 0x000fe200078e00ff */
[----:B------:R-:W-:-:S04]  /*0630*/  IADD3 R7, P2, PT, R7, R2, RZ ;  /* 0x0000000207077210 */ /* 0x000fc80007f5e0ff */
[----:B------:R-:W-:Y:S01]  /*0640*/  IADD3.X R5, PT, PT, R5, RZ, RZ, P0, !PT ;  /* 0x000000ff05057210 */ /* 0x000fe200007fe4ff */
[----:B------:R-:W-:-:S04]  /*0650*/  IMAD.WIDE.U32 R2, R7, UR4, RZ ;  /* 0x0000000407027c25 */ /* 0x000fc8000f8e00ff */
[----:B------:R-:W-:Y:S01]  /*0660*/  IMAD.X R5, RZ, RZ, R5, P2 ;  /* 0x000000ffff057224 */ /* 0x000fe200010e0605 */
[----:B------:R-:W-:Y:S01]  /*0670*/  IADD3 R2, P2, PT, -R2, R8, RZ ;  /* 0x0000000802027210 */ /* 0x000fe20007f5e1ff */
[----:B------:R-:W-:-:S03]  /*0680*/  IMAD R6, R7, UR5, R3 ;  /* 0x0000000507067c24 */ /* 0x000fc6000f8e0203 */
[----:B------:R-:W-:Y:S01]  /*0690*/  ISETP.GE.U32.AND P0, PT, R2, UR4, PT ;  /* 0x0000000402007c0c */ /* 0x000fe2000bf06070 */
[----:B------:R-:W-:-:S05]  /*06a0*/  IMAD R5, R5, UR4, R6 ;  /* 0x0000000405057c24 */ /* 0x000fca000f8e0206 */
[----:B------:R-:W-:Y:S02]  /*06b0*/  IADD3.X R3, PT, PT, ~R5, R10, RZ, P2, !PT ;  /* 0x0000000a05037210 */ /* 0x000fe400017fe5ff */
[----:B------:R-:W-:Y:S02]  /*06c0*/  IADD3 R5, P2, PT, R2, -UR4, RZ ;  /* 0x8000000402057c10 */ /* 0x000fe4000ff5e0ff */
[C---:B------:R-:W-:Y:S02]  /*06d0*/  ISETP.GE.U32.AND.EX P0, PT, R3.reuse, UR5, PT, P0 ;  /* 0x0000000503007c0c */ /* 0x040fe4000bf06100 */
[----:B------:R-:W-:Y:S02]  /*06e0*/  IADD3.X R6, PT, PT, R3, ~UR5, RZ, P2, !PT ;  /* 0x8000000503067c10 */ /* 0x000fe400097fe4ff */
[----:B------:R-:W-:Y:S02]  /*06f0*/  SEL R5, R5, R2, P0 ;  /* 0x0000000205057207 */ /* 0x000fe40000000000 */
[----:B------:R-:W-:-:S02]  /*0700*/  SEL R6, R6, R3, P0 ;  /* 0x0000000306067207 */ /* 0x000fc40000000000 */
[C---:B------:R-:W-:Y:S02]  /*0710*/  ISETP.GE.U32.AND P0, PT, R5.reuse, UR4, PT ;  /* 0x0000000405007c0c */ /* 0x040fe4000bf06070 */
[----:B------:R-:W-:Y:S02]  /*0720*/  IADD3 R2, P2, PT, R5, -UR4, RZ ;  /* 0x8000000405027c10 */ /* 0x000fe4000ff5e0ff */
[C---:B------:R-:W-:Y:S02]  /*0730*/  ISETP.GE.U32.AND.EX P0, PT, R6.reuse, UR5, PT, P0 ;  /* 0x0000000506007c0c */ /* 0x040fe4000bf06100 */
[----:B------:R-:W-:Y:S02]  /*0740*/  IADD3.X R3, PT, PT, R6, ~UR5, RZ, P2, !PT ;  /* 0x8000000506037c10 */ /* 0x000fe400097fe4ff */
[----:B------:R-:W-:Y:S02]  /*0750*/  SEL R2, R2, R5, P0 ;  /* 0x0000000502027207 */ /* 0x000fe40000000000 */
[----:B------:R-:W-:-:S02]  /*0760*/  SEL R3, R3, R6, P0 ;  /* 0x0000000603037207 */ /* 0x000fc40000000000 */
[-C--:B------:R-:W-:Y:S02]  /*0770*/  IADD3 R5, P2, PT, RZ, -R2.reuse, RZ ;  /* 0x80000002ff057210 */ /* 0x080fe40007f5e0ff */
[----:B------:R-:W-:Y:S02]  /*0780*/  ISETP.NE.U32.AND P0, PT, RZ, UR8, PT ;  /* 0x00000008ff007c0c */ /* 0x000fe4000bf05070 */
[----:B------:R-:W-:Y:S01]  /*0790*/  SEL R2, R5, R2, !P1 ;  /* 0x0000000205027207 */ /* 0x000fe20004800000 */
[----:B------:R-:W-:Y:S02]  /*07a0*/  IMAD.X R6, RZ, RZ, ~R3, P2 ;  /* 0x000000ffff067224 */ /* 0x000fe400010e0e03 */
[----:B------:R-:W-:Y:S01]  /*07b0*/  HFMA2 R5, -RZ, RZ, 0, 0 ;  /* 0x00000000ff057431 */ /* 0x000fe200000001ff */
[----:B------:R-:W-:Y:S02]  /*07c0*/  ISETP.NE.AND.EX P0, PT, RZ, UR9, PT, P0 ;  /* 0x00000009ff007c0c */ /* 0x000fe4000bf05300 */
[----:B------:R-:W-:-:S02]  /*07d0*/  SEL R3, R6, R3, !P1 ;  /* 0x0000000306037207 */ /* 0x000fc40004800000 */
[----:B------:R-:W-:Y:S02]  /*07e0*/  SEL R2, R2, 0xffffffff, P0 ;  /* 0xffffffff02027807 */ /* 0x000fe40000000000 */
[----:B------:R-:W-:Y:S01]  /*07f0*/  SEL R3, R3, 0xffffffff, P0 ;  /* 0xffffffff03037807 */ /* 0x000fe20000000000 */
[----:B------:R-:W-:Y:S06]  /*0800*/  RET.REL.NODEC R4 `(_Z17Crypto_add_kernelxPxS_S_i) ;  /* 0xfffffff404fc7950 */ /* 0x000fec0003c3ffff */
.L_x_13:
        /* <DEDUP_REMOVED lines=15> */
.L_x_63:


//--------------------- .text._Z12setup_kernelP17curandStateXORWOWm --------------------------
	.section	.text._Z12setup_kernelP17curandStateXORWOWm,"ax",@progbits
	.align	128
        .global         _Z12setup_kernelP17curandStateXORWOWm
        .type           _Z12setup_kernelP17curandStateXORWOWm,@function
        .size           _Z12setup_kernelP17curandStateXORWOWm,(.L_x_69 - _Z12setup_kernelP17curandStateXORWOWm)
        .other          _Z12setup_kernelP17curandStateXORWOWm,@"STO_CUDA_ENTRY STV_DEFAULT"
_Z12setup_kernelP17curandStateXORWOWm:
.text._Z12setup_kernelP17curandStateXORWOWm:
[----:B------:R-:W-:Y:S01]  /*0000*/  LDC R1, c[0x0][0x37c] ;  /* 0x0000df00ff017b82 */ /* 0x000fe20000000800 */
[----:B------:R-:W0:Y:S07]  /*0010*/  S2R R13, SR_TID.X ;  /* 0x00000000000d7919 */ /* 0x000e2e0000002100 */
[----:B------:R-:W1:Y:S01]  /*0020*/  LDC.64 R2, c[0x0][0x388] ;  /* 0x0000e200ff027b82 */ /* 0x000e620000000a00 */
[----:B------:R-:W2:Y:S01]  /*0030*/  LDCU.64 UR4, c[0x0][0x358] ;  /* 0x00006b00ff0477ac */ /* 0x000ea20008000a00 */
[----:B------:R-:W-:Y:S06]  /*0040*/  BSSY.RECONVERGENT B0, `(.L_x_14) ;  /* 0x00000e5000007945 */ /* 0x000fec0003800200 */
[----:B------:R-:W0:Y:S08]  /*0050*/  S2UR UR6, SR_CTAID.X ;  /* 0x00000000000679c3 */ /* 0x000e300000002500 */
[----:B------:R-:W0:Y:S08]  /*0060*/  LDC R4, c[0x0][0x360] ;  /* 0x0000d800ff047b82 */ /* 0x000e300000000800 */
[----:B------:R-:W3:Y:S01]  /*0070*/  LDC.64 R6, c[0x0][0x380] ;  /* 0x0000e000ff067b82 */ /* 0x000ee20000000a00 */
[----:B-1----:R-:W-:-:S02]  /*0080*/  LOP3.LUT R0, R2, 0xaad26b49, RZ, 0x3c, !PT ;  /* 0xaad26b4902007812 */ /* 0x002fc400078e3cff */
[----:B------:R-:W-:-:S03]  /*0090*/  LOP3.LUT R2, R3, 0xf7dcefdd, RZ, 0x3c, !PT ;  /* 0xf7dcefdd03027812 */ /* 0x000fc600078e3cff */
[----:B------:R-:W-:Y:S02]  /*00a0*/  IMAD R0, R0, 0x4182bed5, RZ ;  /* 0x4182bed500007824 */ /* 0x000fe400078e02ff */
[----:B------:R-:W-:Y:S02]  /*00b0*/  IMAD R3, R2, -0x658354e5, RZ ;  /* 0x9a7cab1b02037824 */ /* 0x000fe400078e02ff */
[C---:B------:R-:W-:Y:S01]  /*00c0*/  VIADD R5, R0.reuse, 0x75bcd15 ;  /* 0x075bcd1500057836 */ /* 0x040fe20000000000 */
[C---:B------:R-:W-:Y:S01]  /*00d0*/  LOP3.LUT R8, R0.reuse, 0x159a55e5, RZ, 0x3c, !PT ;  /* 0x159a55e500087812 */ /* 0x040fe200078e3cff */
[----:B------:R-:W-:Y:S01]  /*00e0*/  VIADD R11, R0, 0x583f19 ;  /* 0x00583f19000b7836 */ /* 0x000fe20000000000 */
[C---:B------:R-:W-:Y:S01]  /*00f0*/  LOP3.LUT R10, R3.reuse, 0x5491333, RZ, 0x3c, !PT ;  /* 0x05491333030a7812 */ /* 0x040fe200078e3cff */
[----:B------:R-:W-:Y:S02]  /*0100*/  VIADD R9, R3, 0x1f123bb5 ;  /* 0x1f123bb503097836 */ /* 0x000fe40000000000 */
[----:B0-----:R-:W-:Y:S01]  /*0110*/  IMAD R13, R4, UR6, R13 ;  /* 0x00000006040d7c24 */ /* 0x001fe2000f8e020d */
[----:B------:R-:W-:-:S04]  /*0120*/  IADD3 R4, PT, PT, R0, 0x64f0c9, R3 ;  /* 0x0064f0c900047810 */ /* 0x000fc80007ffe003 */
[C---:B------:R-:W-:Y:S01]  /*0130*/  ISETP.NE.AND P0, PT, R13.reuse, RZ, PT ;  /* 0x000000ff0d00720c */ /* 0x040fe20003f05270 */
[----:B---3--:R-:W-:-:S05]  /*0140*/  IMAD.WIDE R6, R13, 0x30, R6 ;  /* 0x000000300d067825 */ /* 0x008fca00078e0206 */
[----:B--2---:R0:W-:Y:S04]  /*0150*/  STG.E.64 desc[UR4][R6.64], R4 ;  /* 0x0000000406007986 */ /* 0x0041e8000c101b04 */
[----:B------:R0:W-:Y:S04]  /*0160*/  STG.E.64 desc[UR4][R6.64+0x8], R8 ;  /* 0x0000080806007986 */ /* 0x0001e8000c101b04 */
[----:B------:R0:W-:Y:S01]  /*0170*/  STG.E.64 desc[UR4][R6.64+0x10], R10 ;  /* 0x0000100a06007986 */ /* 0x0001e2000c101b04 */
[----:B------:R-:W-:Y:S05]  /*0180*/  @!P0 BRA `(.L_x_15) ;  /* 0x0000000c00408947 */ /* 0x000fea0003800000 */
[----:B------:R-:W-:Y:S01]  /*0190*/  SHF.R.S32.HI R0, RZ, 0x1f, R13 ;  /* 0x0000001fff007819 */ /* 0x000fe2000001140d */
[----:B------:R-:W-:-:S07]  /*01a0*/  IMAD.MOV.U32 R12, RZ, RZ, RZ ;  /* 0x000000ffff0c7224 */ /* 0x000fce00078e00ff */
.L_x_21:
[----:B-1----:R-:W-:Y:S01]  /*01b0*/  LOP3.LUT R2, R13, 0x3, RZ, 0xc0, !PT ;  /* 0x000000030d027812 */ /* 0x002fe200078ec0ff */
[----:B------:R-:W-:Y:S03]  /*01c0*/  BSSY.RECONVERGENT B1, `(.L_x_16) ;  /* 0x00000c6000017945 */ /* 0x000fe60003800200 */
[----:B------:R-:W-:-:S04]  /*01d0*/  ISETP.NE.U32.AND P0, PT, R2, RZ, PT ;  /* 0x000000ff0200720c */ /* 0x000fc80003f05070 */
[----:B------:R-:W-:-:S13]  /*01e0*/  ISETP.NE.AND.EX P0, PT, RZ, RZ, PT, P0 ;  /* 0x000000ffff00720c */ /* 0x000fda0003f05300 */
[----:B------:R-:W-:Y:S05]  /*01f0*/  @!P0 BRA `(.L_x_17) ;  /* 0x0000000c00088947 */ /* 0x000fea0003800000 */
[----:B0-----:R-:W0:Y:S01]  /*0200*/  LDC.64 R8, c[0x4][RZ] ;  /* 0x01000000ff087b82 */ /* 0x001e220000000a00 */
[----:B------:R-:W-:Y:S02]  /*0210*/  IMAD.MOV.U32 R14, RZ, RZ, RZ ;  /* 0x000000ffff0e7224 */ /* 0x000fe400078e00ff */
[----:B0-----:R-:W-:-:S07]  /*0220*/  IMAD.WIDE.U32 R8, R12, 0xc80, R8 ;  /* 0x00000c800c087825 */ /* 0x001fce00078e0008 */
.L_x_20:
[----:B-1----:R-:W-:Y:S01]  /*0230*/  IMAD.MOV.U32 R15, RZ, RZ, RZ ;  /* 0x000000ffff0f7224 */ /* 0x002fe200078e00ff */
[----:B------:R-:W-:Y:S01]  /*0240*/  CS2R R2, SRZ ;  /* 0x0000000000027805 */ /* 0x000fe2000001ff00 */
[----:B------:R-:W-:Y:S01]  /*0250*/  IMAD.MOV.U32 R17, RZ, RZ, RZ ;  /* 0x000000ffff117224 */ /* 0x000fe200078e00ff */
[----:B------:R-:W-:-:S07]  /*0260*/  CS2R R4, SRZ ;  /* 0x0000000000047805 */ /* 0x000fce000001ff00 */
.L_x_19:
[----:B------:R-:W-:-:S05]  /*0270*/  IMAD.WIDE.U32 R10, R17, 0x4, R6 ;  /* 0x00000004110a7825 */ /* 0x000fca00078e0006 */
[----:B------:R0:W5:Y:S01]  /*0280*/  LDG.E R16, desc[UR4][R10.64+0x4] ;  /* 0x000004040a107981 */ /* 0x000162000c1e1900 */
[----:B------:R-:W-:-:S07]  /*0290*/  IMAD.MOV.U32 R19, RZ, RZ, RZ ;  /* 0x000000ffff137224 */ /* 0x000fce00078e00ff */
.L_x_18:
[----:B-----5:R-:W-:Y:S01]  /*02a0*/  SHF.R.U32.HI R24, RZ, R19, R16 ;  /* 0x00000013ff187219 */ /* 0x020fe20000011610 */
[----:B0-----:R-:W-:-:S03]  /*02b0*/  IMAD.SHL.U32 R10, R17, 0x20, RZ ;  /* 0x00000020110a7824 */ /* 0x001fc600078e00ff */
[----:B------:R-:W-:Y:S01]  /*02c0*/  LOP3.LUT R11, R24, 0x1, RZ, 0xc0, !PT ;  /* 0x00000001180b7812 */ /* 0x000fe200078ec0ff */
[----:B------:R-:W-:-:S03]  /*02d0*/  IMAD.IADD R10, R10, 0x1, R19 ;  /* 0x000000010a0a7824 */ /* 0x000fc600078e0213 */
[----:B------:R-:W-:Y:S01]  /*02e0*/  ISETP.NE.U32.AND P0, PT, R11, 0x1, PT ;  /* 0x000000010b00780c */ /* 0x000fe20003f05070 */
[----:B------:R-:W-:-:S03]  /*02f0*/  IMAD R11, R10, 0x5, RZ ;  /* 0x000000050a0b7824 */ /* 0x000fc600078e02ff */
[----:B------:R-:W-:Y:S01]  /*0300*/  R2P PR, R24, 0x7e ;  /* 0x0000007e18007804 */ /* 0x000fe20000000000 */
[----:B------:R-:W-:-:S08]  /*0310*/  IMAD.WIDE.U32 R10, R11, 0x4, R8 ;  /* 0x000000040b0a7825 */ /* 0x000fd000078e0008 */
[----:B------:R-:W2:Y:S04]  /*0320*/  @!P0 LDG.E R18, desc[UR4][R10.64] ;  /* 0x000000040a128981 */ /* 0x000ea8000c1e1900 */
[----:B------:R-:W3:Y:S04]  /*0330*/  @!P0 LDG.E R20, desc[UR4][R10.64+0x10] ;  /* 0x000010040a148981 */ /* 0x000ee8000c1e1900 */
[----:B------:R-:W4:Y:S04]  /*0340*/  @P1 LDG.E R22, desc[UR4][R10.64+0x14] ;  /* 0x000014040a161981 */ /* 0x000f28000c1e1900 */
[----:B------:R-:W4:Y:S04]  /*0350*/  @P2 LDG.E R26, desc[UR4][R10.64+0x28] ;  /* 0x000028040a1a2981 */ /* 0x000f28000c1e1900 */
[----:B------:R-:W4:Y:S04]  /*0360*/  @!P0 LDG.E R21, desc[UR4][R10.64+0x4] ;  /* 0x000004040a158981 */ /* 0x000f28000c1e1900 */
[----:B------:R-:W4:Y:S04]  /*0370*/  @!P0 LDG.E R23, desc[UR4][R10.64+0xc] ;  /* 0x00000c040a178981 */ /* 0x000f28000c1e1900 */
[----:B------:R-:W4:Y:S04]  /*0380*/  @P1 LDG.E R25, desc[UR4][R10.64+0x18] ;  /* 0x000018040a191981 */ /* 0x000f28000c1e1900 */
[----:B------:R-:W4:Y:S04]  /*0390*/  @P3 LDG.E R28, desc[UR4][R10.64+0x3c] ;  /* 0x00003c040a1c3981 */ /* 0x000f28000c1e1900 */
[----:B------:R-:W4:Y:S01]  /*03a0*/  @P6 LDG.E R27, desc[UR4][R10.64+0x7c] ;  /* 0x00007c040a1b6981 */ /* 0x000f22000c1e1900 */
[----:B--2---:R-:W-:-:S03]  /*03b0*/  @!P0 LOP3.LUT R15, R15, R18, RZ, 0x3c, !PT ;  /* 0x000000120f0f8212 */ /* 0x004fc600078e3cff */
[----:B------:R-:W2:Y:S01]  /*03c0*/  @!P0 LDG.E R18, desc[UR4][R10.64+0x8] ;  /* 0x000008040a128981 */ /* 0x000ea2000c1e1900 */
[----:B---3--:R-:W-:-:S03]  /*03d0*/  @!P0 LOP3.LUT R3, R3, R20, RZ, 0x3c, !PT ;  /* 0x0000001403038212 */ /* 0x008fc600078e3cff */
[----:B------:R-:W3:Y:S01]  /*03e0*/  @P1 LDG.E R20, desc[UR4][R10.64+0x24] ;  /* 0x000024040a141981 */ /* 0x000ee2000c1e1900 */
[----:B----4-:R-:W-:-:S03]  /*03f0*/  @P1 LOP3.LUT R15, R15, R22, RZ, 0x3c, !PT ;  /* 0x000000160f0f1212 */ /* 0x010fc600078e3cff */
[----:B------:R-:W4:Y:S01]  /*0400*/  @P2 LDG.E R22, desc[UR4][R10.64+0x38] ;  /* 0x000038040a162981 */ /* 0x000f22000c1e1900 */
[----:B------:R-:W-:-:S03]  /*0410*/  @P2 LOP3.LUT R15, R15, R26, RZ, 0x3c, !PT ;  /* 0x0000001a0f0f2212 */ /* 0x000fc600078e3cff */
[----:B------:R-:W4:Y:S01]  /*0420*/  @P4 LDG.E R26, desc[UR4][R10.64+0x50] ;  /* 0x000050040a1a4981 */ /* 0x000f22000c1e1900 */
[----:B------:R-:W-:-:S03]  /*0430*/  @!P0 LOP3.LUT R4, R4, R21, RZ, 0x3c, !PT ;  /* 0x0000001504048212 */ /* 0x000fc600078e3cff */
[----:B------:R-:W4:Y:S01]  /*0440*/  @P1 LDG.E R21, desc[UR4][R10.64+0x20] ;  /* 0x000020040a151981 */ /* 0x000f22000c1e1900 */
[----:B------:R-:W-:-:S03]  /*0450*/  @!P0 LOP3.LUT R2, R2, R23, RZ, 0x3c, !PT ;  /* 0x0000001702028212 */ /* 0x000fc600078e3cff */
[----:B------:R-:W4:Y:S01]  /*0460*/  @P2 LDG.E R23, desc[UR4][R10.64+0x2c] ;  /* 0x00002c040a172981 */ /* 0x000f22000c1e1900 */
[----:B------:R-:W-:-:S03]  /*0470*/  @P1 LOP3.LUT R4, R4, R25, RZ, 0x3c, !PT ;  /* 0x0000001904041212 */ /* 0x000fc600078e3cff */
[----:B------:R-:W4:Y:S01]  /*0480*/  @P2 LDG.E R25, desc[UR4][R10.64+0x34] ;  /* 0x000034040a192981 */ /* 0x000f22000c1e1900 */
[----:B--2---:R-:W-:-:S03]  /*0490*/  @!P0 LOP3.LUT R5, R5, R18, RZ, 0x3c, !PT ;  /* 0x0000001205058212 */ /* 0x004fc600078e3cff */
[----:B------:R-:W2:Y:S01]  /*04a0*/  @P1 LDG.E R18, desc[UR4][R10.64+0x1c] ;  /* 0x00001c040a121981 */ /* 0x000ea2000c1e1900 */
[----:B---3--:R-:W-:-:S03]  /*04b0*/  @P1 LOP3.LUT R3, R3, R20, RZ, 0x3c, !PT ;  /* 0x0000001403031212 */ /* 0x008fc600078e3cff */
[----:B------:R-:W3:Y:S01]  /*04c0*/  @P2 LDG.E R20, desc[UR4][R10.64+0x30] ;  /* 0x000030040a142981 */ /* 0x000ee2000c1e1900 */
[----:B----4-:R-:W-:-:S03]  /*04d0*/  @P2 LOP3.LUT R3, R3, R22, RZ, 0x3c, !PT ;  /* 0x0000001603032212 */ /* 0x010fc600078e3cff */
[----:B------:R-:W4:Y:S01]  /*04e0*/  @P3 LDG.E R22, desc[UR4][R10.64+0x4c] ;  /* 0x00004c040a163981 */ /* 0x000f22000c1e1900 */
[----:B------:R-:W-:-:S04]  /*04f0*/  @P3 LOP3.LUT R15, R15, R28, RZ, 0x3c, !PT ;  /* 0x0000001c0f0f3212 */ /* 0x000fc800078e3cff */
[----:B------:R-:W-:Y:S02]  /*0500*/  @P4 LOP3.LUT R15, R15, R26, RZ, 0x3c, !PT ;  /* 0x0000001a0f0f4212 */ /* 0x000fe400078e3cff */
[----:B------:R-:W-:Y:S01]  /*0510*/  @P1 LOP3.LUT R2, R2, R21, RZ, 0x3c, !PT ;  /* 0x0000001502021212 */ /* 0x000fe200078e3cff */
[----:B------:R-:W4:Y:S04]  /*0520*/  @P5 LDG.E R26, desc[UR4][R10.64+0x64] ;  /* 0x000064040a1a5981 */ /* 0x000f28000c1e1900 */
[----:B------:R-:W4:Y:S01]  /*0530*/  @P3 LDG.E R21, desc[UR4][R10.64+0x40] ;  /* 0x000040040a153981 */ /* 0x000f22000c1e1900 */
[----:B------:R-:W-:Y:S02]  /*0540*/  @P2 LOP3.LUT R4, R4, R23, RZ, 0x3c, !PT ;  /* 0x0000001704042212 */ /* 0x000fe400078e3cff */
[----:B------:R-:W-:Y:S01]  /*0550*/  @P2 LOP3.LUT R2, R2, R25, RZ, 0x3c, !PT ;  /* 0x0000001902022212 */ /* 0x000fe200078e3cff */
[----:B------:R-:W4:Y:S04]  /*0560*/  @P3 LDG.E R23, desc[UR4][R10.64+0x48] ;  /* 0x000048040a173981 */ /* 0x000f28000c1e1900 */
[----:B------:R-:W4:Y:S01]  /*0570*/  @P4 LDG.E R25, desc[UR4][R10.64+0x54] ;  /* 0x000054040a194981 */ /* 0x000f22000c1e1900 */
[----:B--2---:R-:W-:-:S03]  /*0580*/  @P1 LOP3.LUT R5, R5, R18, RZ, 0x3c, !PT ;  /* 0x0000001205051212 */ /* 0x004fc600078e3cff */
[----:B------:R-:W2:Y:S01]  /*0590*/  @P3 LDG.E R18, desc[UR4][R10.64+0x44] ;  /* 0x000044040a123981 */ /* 0x000ea2000c1e1900 */
[----:B---3--:R-:W-:-:S03]  /*05a0*/  @P2 LOP3.LUT R5, R5, R20, RZ, 0x3c, !PT ;  /* 0x0000001405052212 */ /* 0x008fc600078e3cff */
[----:B------:R-:W3:Y:S01]  /*05b0*/  @P4 LDG.E R20, desc[UR4][R10.64+0x58] ;  /* 0x000058040a144981 */ /* 0x000ee2000c1e1900 */
[----:B----4-:R-:W-:-:S03]  /*05c0*/  @P3 LOP3.LUT R3, R3, R22, RZ, 0x3c, !PT ;  /* 0x0000001603033212 */ /* 0x010fc600078e3cff */
[----:B------:R-:W4:Y:S01]  /*05d0*/  @P4 LDG.E R22, desc[UR4][R10.64+0x60] ;  /* 0x000060040a164981 */ /* 0x000f22000c1e1900 */
[----:B------:R-:W-:Y:S02]  /*05e0*/  LOP3.LUT P0, RZ, R24, 0x80, RZ, 0xc0, !PT ;  /* 0x0000008018ff7812 */ /* 0x000fe4000780c0ff */
[----:B------:R-:W-:Y:S02]  /*05f0*/  @P5 LOP3.LUT R15, R15, R26, RZ, 0x3c, !PT ;  /* 0x0000001a0f0f5212 */ /* 0x000fe400078e3cff */
[----:B------:R-:W4:Y:S01]  /*0600*/  @P6 LDG.E R26, desc[UR4][R10.64+0x78] ;  /* 0x000078040a1a6981 */ /* 0x000f22000c1e1900 */
[----:B------:R-:W-:-:S03]  /*0610*/  @P3 LOP3.LUT R4, R4, R21, RZ, 0x3c, !PT ;  /* 0x0000001504043212 */ /* 0x000fc600078e3cff */
[----:B------:R-:W4:Y:S01]  /*0620*/  @P4 LDG.E R21, desc[UR4][R10.64+0x5c] ;  /* 0x00005c040a154981 */ /* 0x000f22000c1e1900 */
[----:B------:R-:W-:-:S03]  /*0630*/  @P3 LOP3.LUT R2, R2, R23, RZ, 0x3c, !PT ;  /* 0x0000001702023212 */ /* 0x000fc600078e3cff */
[----:B------:R-:W4:Y:S01]  /*0640*/  @P5 LDG.E R23, desc[UR4][R10.64+0x68] ;  /* 0x000068040a175981 */ /* 0x000f22000c1e1900 */
[----:B------:R-:W-:-:S03]  /*0650*/  @P4 LOP3.LUT R4, R4, R25, RZ, 0x3c, !PT ;  /* 0x0000001904044212 */ /* 0x000fc600078e3cff */
[----:B------:R-:W4:Y:S01]  /*0660*/  @P5 LDG.E R25, desc[UR4][R10.64+0x70] ;  /* 0x000070040a195981 */ /* 0x000f22000c1e1900 */
[----:B--2---:R-:W-:-:S03]  /*0670*/  @P3 LOP3.LUT R5, R5, R18, RZ, 0x3c, !PT ;  /* 0x0000001205053212 */ /* 0x004fc600078e3cff */
[----:B------:R-:W2:Y:S01]  /*0680*/  @P5 LDG.E R18, desc[UR4][R10.64+0x6c] ;  /* 0x00006c040a125981 */ /* 0x000ea2000c1e1900 */
[----:B---3--:R-:W-:-:S03]  /*0690*/  @P4 LOP3.LUT R5, R5, R20, RZ, 0x3c, !PT ;  /* 0x0000001405054212 */ /* 0x008fc600078e3cff */
[----:B------:R-:W3:Y:S01]  /*06a0*/  @P5 LDG.E R20, desc[UR4][R10.64+0x74] ;  /* 0x000074040a145981 */ /* 0x000ee2000c1e1900 */
[----:B----4-:R-:W-:-:S03]  /*06b0*/  @P4 LOP3.LUT R3, R3, R22, RZ, 0x3c, !PT ;  /* 0x0000001603034212 */ /* 0x010fc600078e3cff */
[----:B------:R-:W4:Y:S01]  /*06c0*/  @P0 LDG.E R22, desc[UR4][R10.64+0x8c] ;  /* 0x00008c040a160981 */ /* 0x000f22000c1e1900 */
[----:B------:R-:W-:-:S03]  /*06d0*/  @P6 LOP3.LUT R15, R15, R26, RZ, 0x3c, !PT ;  /* 0x0000001a0f0f6212 */ /* 0x000fc600078e3cff */
        /* <DEDUP_REMOVED lines=13> */
[----:B------:R-:W-:Y:S02]  /*07b0*/  @P6 LOP3.LUT R4, R4, R27, RZ, 0x3c, !PT ;  /* 0x0000001b04046212 */ /* 0x000fe400078e3cff */
[----:B------:R-:W-:Y:S02]  /*07c0*/  @P6 LOP3.LUT R2, R2, R21, RZ, 0x3c, !PT ;  /* 0x0000001502026212 */ /* 0x000fe400078e3cff */
[----:B------:R-:W-:Y:S02]  /*07d0*/  @P0 LOP3.LUT R4, R4, R23, RZ, 0x3c, !PT ;  /* 0x0000001704040212 */ /* 0x000fe400078e3cff */
[----:B------:R-:W-:Y:S02]  /*07e0*/  @P0 LOP3.LUT R2, R2, R25, RZ, 0x3c, !PT ;  /* 0x0000001902020212 */ /* 0x000fe400078e3cff */
[----:B--2---:R-:W-:Y:S02]  /*07f0*/  @P6 LOP3.LUT R5, R5, R18, RZ, 0x3c, !PT ;  /* 0x0000001205056212 */ /* 0x004fe400078e3cff */
[----:B---3--:R-:W-:-:S02]  /*0800*/  @P6 LOP3.LUT R3, R3, R20, RZ, 0x3c, !PT ;  /* 0x0000001403036212 */ /* 0x008fc400078e3cff */
[----:B----4-:R-:W-:Y:S02]  /*0810*/  @P0 LOP3.LUT R5, R5, R22, RZ, 0x3c, !PT ;  /* 0x0000001605050212 */ /* 0x010fe400078e3cff */
[----:B------:R-:W-:Y:S02]  /*0820*/  @P0 LOP3.LUT R3, R3, R26, RZ, 0x3c, !PT ;  /* 0x0000001a03030212 */ /* 0x000fe400078e3cff */
[----:B------:R-:W-:-:S13]  /*0830*/  R2P PR, R24.B1, 0x7f ;  /* 0x0000007f18007804 */ /* 0x000fda0000001000 */
[----:B------:R-:W2:Y:S04]  /*0840*/  @P0 LDG.E R18, desc[UR4][R10.64+0xa0] ;  /* 0x0000a0040a120981 */ /* 0x000ea8000c1e1900 */
[----:B------:R-:W3:Y:S04]  /*0850*/  @P1 LDG.E R22, desc[UR4][R10.64+0xb4] ;  /* 0x0000b4040a161981 */ /* 0x000ee8000c1e1900 */
[----:B------:R-:W4:Y:S04]  /*0860*/  @P2 LDG.E R26, desc[UR4][R10.64+0xc8] ;  /* 0x0000c8040a1a2981 */ /* 0x000f28000c1e1900 */
[----:B------:R-:W4:Y:S04]  /*0870*/  @P3 LDG.E R28, desc[UR4][R10.64+0xdc] ;  /* 0x0000dc040a1c3981 */ /* 0x000f28000c1e1900 */
[----:B------:R-:W4:Y:S04]  /*0880*/  @P0 LDG.E R23, desc[UR4][R10.64+0xa4] ;  /* 0x0000a4040a170981 */ /* 0x000f28000c1e1900 */
[----:B------:R-:W4:Y:S04]  /*0890*/  @P0 LDG.E R20, desc[UR4][R10.64+0xa8] ;  /* 0x0000a8040a140981 */ /* 0x000f28000c1e1900 */
[----:B------:R-:W4:Y:S04]  /*08a0*/  @P4 LDG.E R25, desc[UR4][R10.64+0xf0] ;  /* 0x0000f0040a194981 */ /* 0x000f28000c1e1900 */
        /* <DEDUP_REMOVED lines=21> */
[----:B------:R-:W-:Y:S02]  /*0a00*/  LOP3.LUT P0, RZ, R24, 0x8000, RZ, 0xc0, !PT ;  /* 0x0000800018ff7812 */ /* 0x000fe4000780c0ff */
[----:B----4-:R-:W-:Y:S01]  /*0a10*/  @P5 LOP3.LUT R15, R15, R26, RZ, 0x3c, !PT ;  /* 0x0000001a0f0f5212 */ /* 0x010fe200078e3cff */
[----:B------:R-:W4:Y:S04]  /*0a20*/  @P3 LDG.E R24, desc[UR4][R10.64+0xe4] ;  /* 0x0000e4040a183981 */ /* 0x000f28000c1e1900 */
[----:B------:R-:W2:Y:S01]  /*0a30*/  @P6 LDG.E R26, desc[UR4][R10.64+0x118] ;  /* 0x000118040a1a6981 */ /* 0x000ea2000c1e1900 */
        /* <DEDUP_REMOVED lines=8> */
[----:B---3--:R-:W-:-:S03]  /*0ac0*/  @P2 LOP3.LUT R3, R3, R22, RZ, 0x3c, !PT ;  /* 0x0000001603032212 */ /* 0x008fc600078e3cff */
[----:B------:R-:W3:Y:S01]  /*0ad0*/  @P4 LDG.E R22, desc[UR4][R10.64+0x100] ;  /* 0x000100040a164981 */ /* 0x000ee2000c1e1900 */
[----:B--2---:R-:W-:-:S03]  /*0ae0*/  @P6 LOP3.LUT R15, R15, R26, RZ, 0x3c, !PT ;  /* 0x0000001a0f0f6212 */ /* 0x004fc600078e3cff */
[----:B------:R-:W2:Y:S01]  /*0af0*/  @P0 LDG.E R26, desc[UR4][R10.64+0x12c] ;  /* 0x00012c040a1a0981 */ /* 0x000ea2000c1e1900 */
[----:B----4-:R-:W-:-:S03]  /*0b00*/  @P2 LOP3.LUT R2, R2, R23, RZ, 0x3c, !PT ;  /* 0x0000001702022212 */ /* 0x010fc600078e3cff */
[----:B------:R-:W4:Y:S01]  /*0b10*/  @P4 LDG.E R23, desc[UR4][R10.64+0xfc] ;  /* 0x0000fc040a174981 */ /* 0x000f22000c1e1900 */
[----:B------:R-:W-:-:S03]  /*0b20*/  @P2 LOP3.LUT R5, R5, R20, RZ, 0x3c, !PT ;  /* 0x0000001405052212 */ /* 0x000fc600078e3cff */
[----:B------:R-:W4:Y:S01]  /*0b30*/  @P4 LDG.E R20, desc[UR4][R10.64+0xf8] ;  /* 0x0000f8040a144981 */ /* 0x000f22000c1e1900 */
[----:B------:R-:W-:Y:S02]  /*0b40*/  @P3 LOP3.LUT R2, R2, R27, RZ, 0x3c, !PT ;  /* 0x0000001b02023212 */ /* 0x000fe400078e3cff */
[----:B------:R-:W-:Y:S01]  /*0b50*/  @P3 LOP3.LUT R4, R4, R25, RZ, 0x3c, !PT ;  /* 0x0000001904043212 */ /* 0x000fe200078e3cff */
[----:B------:R-:W4:Y:S01]  /*0b60*/  @P5 LDG.E R27, desc[UR4][R10.64+0x110] ;  /* 0x000110040a1b5981 */ /* 0x000f22000c1e1900 */
[----:B------:R-:W-:-:S03]  /*0b70*/  @P3 LOP3.LUT R5, R5, R24, RZ, 0x3c, !PT ;  /* 0x0000001805053212 */ /* 0x000fc600078e3cff */
[----:B------:R-:W4:Y:S04]  /*0b80*/  @P5 LDG.E R25, desc[UR4][R10.64+0x108] ;  /* 0x000108040a195981 */ /* 0x000f28000c1e1900 */
        /* <DEDUP_REMOVED lines=19> */
[----:B------:R-:W-:-:S05]  /*0cc0*/  VIADD R19, R19, 0x10 ;  /* 0x0000001013137836 */ /* 0x000fca0000000000 */
[----:B------:R-:W-:Y:S02]  /*0cd0*/  ISETP.NE.AND P1, PT, R19, 0x20, PT ;  /* 0x000000201300780c */ /* 0x000fe40003f25270 */
[----:B------:R-:W-:Y:S02]  /*0ce0*/  @P5 LOP3.LUT R3, R3, R18, RZ, 0x3c, !PT ;  /* 0x0000001203035212 */ /* 0x000fe400078e3cff */
[----:B------:R-:W-:Y:S02]  /*0cf0*/  @P6 LOP3.LUT R4, R4, R21, RZ, 0x3c, !PT ;  /* 0x0000001504046212 */ /* 0x000fe400078e3cff */
[----:B---3--:R-:W-:-:S04]  /*0d00*/  @P6 LOP3.LUT R3, R3, R22, RZ, 0x3c, !PT ;  /* 0x0000001603036212 */ /* 0x008fc800078e3cff */
[----:B--2---:R-:W-:Y:S02]  /*0d10*/  @P0 LOP3.LUT R3, R3, R26, RZ, 0x3c, !PT ;  /* 0x0000001a03030212 */ /* 0x004fe400078e3cff */
[----:B----4-:R-:W-:Y:S02]  /*0d20*/  @P6 LOP3.LUT R2, R2, R23, RZ, 0x3c, !PT ;  /* 0x0000001702026212 */ /* 0x010fe400078e3cff */
[----:B------:R-:W-:Y:S02]  /*0d30*/  @P6 LOP3.LUT R5, R5, R20, RZ, 0x3c, !PT ;  /* 0x0000001405056212 */ /* 0x000fe400078e3cff */
[----:B------:R-:W-:Y:S02]  /*0d40*/  @P0 LOP3.LUT R2, R2, R27, RZ, 0x3c, !PT ;  /* 0x0000001b02020212 */ /* 0x000fe400078e3cff */
[----:B------:R-:W-:Y:S02]  /*0d50*/  @P0 LOP3.LUT R4, R4, R25, RZ, 0x3c, !PT ;  /* 0x0000001904040212 */ /* 0x000fe400078e3cff */
[----:B------:R-:W-:Y:S01]  /*0d60*/  @P0 LOP3.LUT R5, R5, R24, RZ, 0x3c, !PT ;  /* 0x0000001805050212 */ /* 0x000fe200078e3cff */
[----:B------:R-:W-:Y:S06]  /*0d70*/  @P1 BRA `(.L_x_18) ;  /* 0xfffffff400481947 */ /* 0x000fec000383ffff */
[----:B------:R-:W-:-:S05]  /*0d80*/  VIADD R17, R17, 0x1 ;  /* 0x0000000111117836 */ /* 0x000fca0000000000 */
[----:B------:R-:W-:-:S13]  /*0d90*/  ISETP.NE.AND P0, PT, R17, 0x5, PT ;  /* 0x000000051100780c */ /* 0x000fda0003f05270 */
[----:B------:R-:W-:Y:S05]  /*0da0*/  @P0 BRA `(.L_x_19) ;  /* 0xfffffff400300947 */ /* 0x000fea000383ffff */
[----:B------:R1:W-:Y:S01]  /*0db0*/  STG.E.64 desc[UR4][R6.64+0x8], R4 ;  /* 0x0000080406007986 */ /* 0x0003e2000c101b04 */
[----:B------:R-:W-:Y:S01]  /*0dc0*/  VIADD R14, R14, 0x1 ;  /* 0x000000010e0e7836 */ /* 0x000fe20000000000 */
[----:B------:R-:W-:Y:S02]  /*0dd0*/  LOP3.LUT R11, R13, 0x3, RZ, 0xc0, !PT ;  /* 0x000000030d0b7812 */ /* 0x000fe400078ec0ff */
[----:B------:R1:W-:Y:S02]  /*0de0*/  STG.E.64 desc[UR4][R6.64+0x10], R2 ;  /* 0x0000100206007986 */ /* 0x0003e4000c101b04 */
[----:B------:R-:W-:Y:S02]  /*0df0*/  ISETP.GE.U32.AND P0, PT, R14, R11, PT ;  /* 0x0000000b0e00720c */ /* 0x000fe40003f06070 */
[----:B------:R1:W-:Y:S11]  /*0e00*/  STG.E desc[UR4][R6.64+0x4], R15 ;  /* 0x0000040f06007986 */ /* 0x0003f6000c101904 */
[----:B------:R-:W-:Y:S05]  /*0e10*/  @!P0 BRA `(.L_x_20) ;  /* 0xfffffff400048947 */ /* 0x000fea000383ffff */
.L_x_17:
[----:B------:R-:W-:Y:S05]  /*0e20*/  BSYNC.RECONVERGENT B1 ;  /* 0x0000000000017941 */ /* 0x000fea0003800200 */
.L_x_16:
[C---:B------:R-:W-:Y:S01]  /*0e30*/  ISETP.GT.U32.AND P0, PT, R13.reuse, 0x3, PT ;  /* 0x000000030d00780c */ /* 0x040fe20003f04070 */
[----:B------:R-:W-:Y:S01]  /*0e40*/  VIADD R12, R12, 0x1 ;  /* 0x000000010c0c7836 */ /* 0x000fe20000000000 */
[--C-:B------:R-:W-:Y:S02]  /*0e50*/  SHF.R.U64 R13, R13, 0x2, R0.reuse ;  /* 0x000000020d0d7819 */ /* 0x100fe40000001200 */
[----:B------:R-:W-:Y:S02]  /*0e60*/  ISETP.GT.U32.AND.EX P0, PT, R0, RZ, PT, P0 ;  /* 0x000000ff0000720c */ /* 0x000fe40003f04100 */
[----:B------:R-:W-:-:S11]  /*0e70*/  SHF.R.U32.HI R0, RZ, 0x2, R0 ;  /* 0x00000002ff007819 */ /* 0x000fd60000011600 */
[----:B------:R-:W-:Y:S05]  /*0e80*/  @P0 BRA `(.L_x_21) ;  /* 0xfffffff000c80947 */ /* 0x000fea000383ffff */
.L_x_15:
[----:B------:R-:W-:Y:S05]  /*0e90*/  BSYNC.RECONVERGENT B0 ;  /* 0x0000000000007941 */ /* 0x000fea0003800200 */
.L_x_14:
[----:B------:R-:W-:Y:S04]  /*0ea0*/  STG.E.64 desc[UR4][R6.64+0x18], RZ ;  /* 0x000018ff06007986 */ /* 0x000fe8000c101b04 */
[----:B------:R-:W-:Y:S04]  /*0eb0*/  STG.E desc[UR4][R6.64+0x20], RZ ;  /* 0x000020ff06007986 */ /* 0x000fe8000c101904 */
[----:B------:R-:W-:Y:S01]  /*0ec0*/  STG.E.64 desc[UR4][R6.64+0x28], RZ ;  /* 0x000028ff06007986 */ /* 0x000fe2000c101b04 */
[----:B------:R-:W-:Y:S05]  /*0ed0*/  EXIT ;  /* 0x000000000000794d */ /* 0x000fea0003800000 */
.L_x_22:
        /* <DEDUP_REMOVED lines=10> */
.L_x_69:


//--------------------- .text._Z13decryptKernelxxPxS_i --------------------------
	.section	.text._Z13decryptKernelxxPxS_i,"ax",@progbits
	.align	128
        .global         _Z13decryptKernelxxPxS_i
        .type           _Z13decryptKernelxxPxS_i,@function
        .size           _Z13decryptKernelxxPxS_i,(.L_x_65 - _Z13decryptKernelxxPxS_i)
        .other          _Z13decryptKernelxxPxS_i,@"STO_CUDA_ENTRY STV_DEFAULT"
_Z13decryptKernelxxPxS_i:
.text._Z13decryptKernelxxPxS_i:
        /* <DEDUP_REMOVED lines=8> */
[----:B------:R-:W0:Y:S01]  /*0080*/  LDCU.64 UR8, c[0x0][0x388] ;  /* 0x00007100ff0877ac */ /* 0x000e220008000a00 */
[----:B------:R-:W-:Y:S02]  /*0090*/  IMAD.MOV.U32 R6, RZ, RZ, RZ ;  /* 0x000000ffff067224 */ /* 0x000fe400078e00ff */
[----:B------:R-:W-:Y:S01]  /*00a0*/  IMAD.MOV.U32 R3, RZ, RZ, RZ ;  /* 0x000000ffff037224 */ /* 0x000fe200078e00ff */
[----:B------:R-:W1:Y:S01]  /*00b0*/  LDCU.64 UR10, c[0x0][0x358] ;  /* 0x00006b00ff0a77ac */ /* 0x000e620008000a00 */
[----:B0-----:R-:W-:-:S04]  /*00c0*/  UISETP.GE.U32.AND UP0, UPT, UR8, 0x2, UPT ;  /* 0x000000020800788c */ /* 0x001fc8000bf06070 */
[----:B------:R-:W-:-:S09]  /*00d0*/  UISETP.GE.AND.EX UP0, UPT, UR9, URZ, UPT, UP0 ;  /* 0x000000ff0900728c */ /* 0x000fd2000bf06300 */
[----:B-1----:R-:W-:Y:S05]  /*00e0*/  BRA.U !UP0, `(.L_x_23) ;  /* 0x0000000508887547 */ /* 0x002fea000b800000 */
[----:B------:R-:W0:Y:S02]  /*00f0*/  LDC.64 R10, c[0x0][0x390] ;  /* 0x0000e400ff0a7b82 */ /* 0x000e240000000a00 */
[----:B0-----:R-:W-:-:S06]  /*0100*/  IMAD.WIDE R10, R0, 0x8, R10 ;  /* 0x00000008000a7825 */ /* 0x001fcc00078e020a */
[----:B------:R-:W5:Y:S01]  /*0110*/  LDG.E.64 R10, desc[UR10][R10.64] ;  /* 0x0000000a0a0a7981 */ /* 0x000f62000c1e1b00 */
[----:B------:R-:W-:Y:S01]  /*0120*/  UIMAD UR4, UR9, UR8, URZ ;  /* 0x00000008090472a4 */ /* 0x000fe2000f8e02ff */
[----:B------:R-:W-:Y:S01]  /*0130*/  HFMA2 R9, -RZ, RZ, 0, 5.9604644775390625e-08 ;  /* 0x00000001ff097431 */ /* 0x000fe200000001ff */
[----:B------:R-:W-:Y:S01]  /*0140*/  UIMAD.WIDE.U32 UR12, UR8, UR8, URZ ;  /* 0x00000008080c72a5 */ /* 0x000fe2000f8e00ff */
[----:B------:R-:W-:Y:S01]  /*0150*/  IMAD.MOV.U32 R7, RZ, RZ, RZ ;  /* 0x000000ffff077224 */ /* 0x000fe200078e00ff */
[----:B------:R-:W-:Y:S02]  /*0160*/  UIADD3 UR6, UP0, UPT, UR8, -0x1, URZ ;  /* 0xffffffff08067890 */ /* 0x000fe4000ff1e0ff */
[----:B------:R-:W-:Y:S02]  /*0170*/  UIMAD UR4, UR8, UR9, UR4 ;  /* 0x00000009080472a4 */ /* 0x000fe4000f8e0204 */
[----:B------:R-:W-:Y:S02]  /*0180*/  UIADD3.X UR7, UPT, UPT, UR9, -0x1, URZ, UP0, !UPT ;  /* 0xffffffff09077890 */ /* 0x000fe400087fe4ff */
[----:B------:R-:W-:-:S12]  /*0190*/  UIADD3 UR8, UPT, UPT, UR13, UR4, URZ ;  /* 0x000000040d087290 */ /* 0x000fd8000fffe0ff */
.L_x_30:
[----:B-----5:R-:W-:Y:S01]  /*01a0*/  LOP3.LUT R2, R11, UR8, RZ, 0xfc, !PT ;  /* 0x000000080b027c12 */ /* 0x020fe2000f8efcff */
[----:B------:R-:W-:Y:S03]  /*01b0*/  BSSY.RECONVERGENT B0, `(.L_x_24) ;  /* 0x0000020000007945 */ /* 0x000fe60003800200 */
[----:B------:R-:W-:-:S13]  /*01c0*/  ISETP.NE.U32.AND P0, PT, R2, RZ, PT ;  /* 0x000000ff0200720c */ /* 0x000fda0003f05070 */
[----:B------:R-:W-:Y:S05]  /*01d0*/  @P0 BRA `(.L_x_25) ;  /* 0x0000000000500947 */ /* 0x000fea0003800000 */
[----:B------:R-:W0:Y:S01]  /*01e0*/  I2F.U32.RP R4, UR12 ;  /* 0x0000000c00047d06 */ /* 0x000e220008209000 */
[----:B------:R-:W-:-:S07]  /*01f0*/  ISETP.NE.U32.AND P1, PT, RZ, UR12, PT ;  /* 0x0000000cff007c0c */ /* 0x000fce000bf25070 */
[----:B0-----:R-:W0:Y:S02]  /*0200*/  MUFU.RCP R4, R4 ;  /* 0x0000000400047308 */ /* 0x001e240000001000 */
[----:B0-----:R-:W-:-:S06]  /*0210*/  VIADD R2, R4, 0xffffffe ;  /* 0x0ffffffe04027836 */ /* 0x001fcc0000000000 */
[----:B------:R0:W1:Y:S02]  /*0220*/  F2I.FTZ.U32.TRUNC.NTZ R3, R2 ;  /* 0x0000000200037305 */ /* 0x000064000021f000 */
[----:B0-----:R-:W-:Y:S01]  /*0230*/  IMAD.MOV.U32 R2, RZ, RZ, RZ ;  /* 0x000000ffff027224 */ /* 0x001fe200078e00ff */
[----:B-1----:R-:W-:-:S05]  /*0240*/  IADD3 R5, PT, PT, RZ, -R3, RZ ;  /* 0x80000003ff057210 */ /* 0x002fca0007ffe0ff */
        /* <DEDUP_REMOVED lines=13> */
.L_x_25:
[----:B------:R-:W-:Y:S01]  /*0320*/  IMAD.U32 R2, RZ, RZ, UR12 ;  /* 0x0000000cff027e24 */ /* 0x000fe2000f8e00ff */
[----:B------:R-:W-:Y:S01]  /*0330*/  MOV R14, R10 ;  /* 0x0000000a000e7202 */ /* 0x000fe20000000f00 */
[----:B------:R-:W-:Y:S01]  /*0340*/  IMAD.U32 R3, RZ, RZ, UR13 ;  /* 0x0000000dff037e24 */ /* 0x000fe2000f8e00ff */
[----:B------:R-:W-:Y:S01]  /*0350*/  MOV R6, 0x390 ;  /* 0x0000039000067802 */ /* 0x000fe20000000f00 */
[----:B------:R-:W-:Y:S02]  /*0360*/  IMAD.MOV.U32 R10, RZ, RZ, R2 ;  /* 0x000000ffff0a7224 */ /* 0x000fe400078e0002 */
[----:B------:R-:W-:-:S07]  /*0370*/  IMAD.U32 R8, RZ, RZ, UR8 ;  /* 0x00000008ff087e24 */ /* 0x000fce000f8e00ff */
[----:B------:R-:W-:Y:S05]  /*0380*/  CALL.REL.NOINC `($__internal_3_$__cuda_sm20_rem_s64) ;  /* 0x0000000c00587944 */ /* 0x000fea0003c00000 */
[----:B------:R-:W-:Y:S01]  /*0390*/  MOV R2, R8 ;  /* 0x0000000800027202 */ /* 0x000fe20000000f00 */
[----:B------:R-:W-:-:S07]  /*03a0*/  IMAD.MOV.U32 R3, RZ, RZ, R11 ;  /* 0x000000ffff037224 */ /* 0x000fce00078e000b */
.L_x_26:
[----:B------:R-:W-:Y:S05]  /*03b0*/  BSYNC.RECONVERGENT B0 ;  /* 0x0000000000007941 */ /* 0x000fea0003800200 */
.L_x_24:
[----:B------:R-:W-:-:S04]  /*03c0*/  ULOP3.LUT UR4, UR6, 0x1, URZ, 0xc0, !UPT ;  /* 0x0000000106047892 */ /* 0x000fc8000f8ec0ff */
[----:B------:R-:W-:-:S04]  /*03d0*/  UISETP.NE.U32.AND UP0, UPT, UR4, 0x1, UPT ;  /* 0x000000010400788c */ /* 0x000fc8000bf05070 */
[----:B------:R-:W-:-:S09]  /*03e0*/  UISETP.NE.U32.AND.EX UP0, UPT, URZ, URZ, UPT, UP0 ;  /* 0x000000ffff00728c */ /* 0x000fd2000bf05100 */
[----:B------:R-:W-:Y:S05]  /*03f0*/  BRA.U UP0, `(.L_x_27) ;  /* 0x0000000100907547 */ /* 0x000fea000b800000 */
[-C--:B------:R-:W-:Y:S01]  /*0400*/  IMAD R4, R3, R9.reuse, RZ ;  /* 0x0000000903047224 */ /* 0x080fe200078e02ff */
[----:B------:R-:W-:Y:S01]  /*0410*/  BSSY.RECONVERGENT B0, `(.L_x_27) ;  /* 0x0000022000007945 */ /* 0x000fe20003800200 */
[----:B------:R-:W-:-:S04]  /*0420*/  IMAD.WIDE.U32 R14, R2, R9, RZ ;  /* 0x00000009020e7225 */ /* 0x000fc800078e00ff */
[----:B------:R-:W-:-:S04]  /*0430*/  IMAD R7, R2, R7, R4 ;  /* 0x0000000702077224 */ /* 0x000fc800078e0204 */
[----:B------:R-:W-:-:S05]  /*0440*/  IMAD.IADD R7, R15, 0x1, R7 ;  /* 0x000000010f077824 */ /* 0x000fca00078e0207 */
[----:B------:R-:W-:-:S04]  /*0450*/  LOP3.LUT R4, R7, UR8, RZ, 0xfc, !PT ;  /* 0x0000000807047c12 */ /* 0x000fc8000f8efcff */
[----:B------:R-:W-:-:S13]  /*0460*/  ISETP.NE.U32.AND P0, PT, R4, RZ, PT ;  /* 0x000000ff0400720c */ /* 0x000fda0003f05070 */
[----:B------:R-:W-:Y:S05]  /*0470*/  @P0 BRA `(.L_x_28) ;  /* 0x00000000004c0947 */ /* 0x000fea0003800000 */
[----:B------:R-:W0:Y:S01]  /*0480*/  I2F.U32.RP R6, UR12 ;  /* 0x0000000c00067d06 */ /* 0x000e220008209000 */
[----:B------:R-:W-:Y:S01]  /*0490*/  IMAD.MOV.U32 R4, RZ, RZ, RZ ;  /* 0x000000ffff047224 */ /* 0x000fe200078e00ff */
[----:B------:R-:W-:-:S06]  /*04a0*/  ISETP.NE.U32.AND P1, PT, RZ, UR12, PT ;  /* 0x0000000cff007c0c */ /* 0x000fcc000bf25070 */
[----:B0-----:R-:W0:Y:S02]  /*04b0*/  MUFU.RCP R6, R6 ;  /* 0x0000000600067308 */ /* 0x001e240000001000 */
[----:B0-----:R-:W-:-:S06]  /*04c0*/  IADD3 R5, PT, PT, R6, 0xffffffe, RZ ;  /* 0x0ffffffe06057810 */ /* 0x001fcc0007ffe0ff */
[----:B------:R-:W0:Y:S02]  /*04d0*/  F2I.FTZ.U32.TRUNC.NTZ R5, R5 ;  /* 0x0000000500057305 */ /* 0x000e24000021f000 */
[----:B0-----:R-:W-:-:S04]  /*04e0*/  IMAD.MOV R7, RZ, RZ, -R5 ;  /* 0x000000ffff077224 */ /* 0x001fc800078e0a05 */
[----:B------:R-:W-:-:S04]  /*04f0*/  IMAD R7, R7, UR12, RZ ;  /* 0x0000000c07077c24 */ /* 0x000fc8000f8e02ff */
[----:B------:R-:W-:-:S06]  /*0500*/  IMAD.HI.U32 R7, R5, R7, R4 ;  /* 0x0000000705077227 */ /* 0x000fcc00078e0004 */
[----:B------:R-:W-:-:S04]  /*0510*/  IMAD.HI.U32 R4, R7, R14, RZ ;  /* 0x0000000e07047227 */ /* 0x000fc800078e00ff */
[----:B------:R-:W-:Y:S01]  /*0520*/  HFMA2 R7, -RZ, RZ, 0, 0 ;  /* 0x00000000ff077431 */ /* 0x000fe200000001ff */
[----:B------:R-:W-:-:S05]  /*0530*/  IADD3 R9, PT, PT, -R4, RZ, RZ ;  /* 0x000000ff04097210 */ /* 0x000fca0007ffe1ff */
[----:B------:R-:W-:-:S05]  /*0540*/  IMAD R9, R9, UR12, R14 ;  /* 0x0000000c09097c24 */ /* 0x000fca000f8e020e */
[----:B------:R-:W-:-:S13]  /*0550*/  ISETP.GE.U32.AND P0, PT, R9, UR12, PT ;  /* 0x0000000c09007c0c */ /* 0x000fda000bf06070 */
[----:B------:R-:W-:-:S05]  /*0560*/  @P0 VIADD R9, R9, -UR12 ;  /* 0x8000000c09090c36 */ /* 0x000fca0008000000 */
[----:B------:R-:W-:-:S13]  /*0570*/  ISETP.GE.U32.AND P0, PT, R9, UR12, PT ;  /* 0x0000000c09007c0c */ /* 0x000fda000bf06070 */
[----:B------:R-:W-:Y:S01]  /*0580*/  @P0 VIADD R9, R9, -UR12 ;  /* 0x8000000c09090c36 */ /* 0x000fe20008000000 */
[----:B------:R-:W-:Y:S01]  /*0590*/  @!P1 LOP3.LUT R9, RZ, UR12, RZ, 0x33, !PT ;  /* 0x0000000cff099c12 */ /* 0x000fe2000f8e33ff */
[----:B------:R-:W-:Y:S06]  /*05a0*/  BRA `(.L_x_29) ;  /* 0x0000000000207947 */ /* 0x000fec0003800000 */
.L_x_28:
[----:B------:R-:W-:Y:S01]  /*05b0*/  IMAD.U32 R11, RZ, RZ, UR13 ;  /* 0x0000000dff0b7e24 */ /* 0x000fe2000f8e00ff */
[----:B------:R-:W-:Y:S01]  /*05c0*/  MOV R11, R7 ;  /* 0x00000007000b7202 */ /* 0x000fe20000000f00 */
[----:B------:R-:W-:Y:S01]  /*05d0*/  IMAD.U32 R10, RZ, RZ, UR12 ;  /* 0x0000000cff0a7e24 */ /* 0x000fe2000f8e00ff */
[----:B------:R-:W-:Y:S01]  /*05e0*/  MOV R6, 0x610 ;  /* 0x0000061000067802 */ /* 0x000fe20000000f00 */
[----:B------:R-:W-:-:S07]  /*05f0*/  IMAD.U32 R8, RZ, RZ, UR8 ;  /* 0x00000008ff087e24 */ /* 0x000fce000f8e00ff */
[----:B------:R-:W-:Y:S05]  /*0600*/  CALL.REL.NOINC `($__internal_3_$__cuda_sm20_rem_s64) ;  /* 0x0000000800b87944 */ /* 0x000fea0003c00000 */
[----:B------:R-:W-:Y:S01]  /*0610*/  IMAD.MOV.U32 R9, RZ, RZ, R8 ;  /* 0x000000ffff097224 */ /* 0x000fe200078e0008 */
[----:B------:R-:W-:-:S07]  /*0620*/  MOV R7, R11 ;  /* 0x0000000b00077202 */ /* 0x000fce0000000f00 */
.L_x_29:
[----:B------:R-:W-:Y:S05]  /*0630*/  BSYNC.RECONVERGENT B0 ;  /* 0x0000000000007941 */ /* 0x000fea0003800200 */
.L_x_27:
[----:B------:R-:W-:Y:S01]  /*0640*/  UISETP.GT.U32.AND UP0, UPT, UR6, 0x1, UPT ;  /* 0x000000010600788c */ /* 0x000fe2000bf04070 */
[-C--:B------:R-:W-:Y:S01]  /*0650*/  IMAD R5, R3, R2.reuse, RZ ;  /* 0x0000000203057224 */ /* 0x080fe200078e02ff */
[----:B------:R-:W-:Y:S01]  /*0660*/  USHF.R.U64 UR4, UR6, 0x1, UR7 ;  /* 0x0000000106047899 */ /* 0x000fe20008001207 */
[C---:B------:R-:W-:Y:S01]  /*0670*/  IMAD.WIDE.U32 R10, R2.reuse, R2, RZ ;  /* 0x00000002020a7225 */ /* 0x040fe200078e00ff */
[----:B------:R-:W-:Y:S02]  /*0680*/  UISETP.GT.U32.AND.EX UP0, UPT, UR7, URZ, UPT, UP0 ;  /* 0x000000ff0700728c */ /* 0x000fe4000bf04100 */
[----:B------:R-:W-:Y:S01]  /*0690*/  USHF.R.U32.HI UR5, URZ, 0x1, UR7 ;  /* 0x00000001ff057899 */ /* 0x000fe20008011607 */
[----:B------:R-:W-:Y:S02]  /*06a0*/  IMAD R5, R2, R3, R5 ;  /* 0x0000000302057224 */ /* 0x000fe400078e0205 */
[----:B------:R-:W-:Y:S02]  /*06b0*/  UMOV UR6, UR4 ;  /* 0x0000000400067c82 */ /* 0x000fe40008000000 */
[----:B------:R-:W-:-:S02]  /*06c0*/  IMAD.IADD R11, R11, 0x1, R5 ;  /* 0x000000010b0b7824 */ /* 0x000fc400078e0205 */
[----:B------:R-:W-:Y:S01]  /*06d0*/  UMOV UR7, UR5 ;  /* 0x0000000500077c82 */ /* 0x000fe20008000000 */
[----:B------:R-:W-:Y:S05]  /*06e0*/  BRA.U UP0, `(.L_x_30) ;  /* 0xfffffff900ac7547 */ /* 0x000fea000b83ffff */
[----:B------:R-:W-:-:S04]  /*06f0*/  IADD3 R6, P0, PT, R9, -0x1, RZ ;  /* 0xffffffff09067810 */ /* 0x000fc80007f1e0ff */
[----:B------:R-:W-:-:S09]  /*0700*/  IADD3.X R3, PT, PT, R7, -0x1, RZ, P0, !PT ;  /* 0xffffffff07037810 */ /* 0x000fd200007fe4ff */
.L_x_23:
[----:B------:R-:W0:Y:S01]  /*0710*/  LDCU UR4, c[0x0][0x38c] ;  /* 0x00007180ff0477ac */ /* 0x000e220008000800 */
[----:B------:R-:W-:Y:S01]  /*0720*/  BSSY.RECONVERGENT B0, `(.L_x_31) ;  /* 0x000001e000007945 */ /* 0x000fe20003800200 */
[----:B0-----:R-:W-:-:S04]  /*0730*/  LOP3.LUT R2, R3, UR4, RZ, 0xfc, !PT ;  /* 0x0000000403027c12 */ /* 0x001fc8000f8efcff */
[----:B------:R-:W-:-:S13]  /*0740*/  ISETP.NE.U32.AND P0, PT, R2, RZ, PT ;  /* 0x000000ff0200720c */ /* 0x000fda0003f05070 */
[----:B------:R-:W-:Y:S05]  /*0750*/  @P0 BRA `(.L_x_32) ;  /* 0x0000000000540947 */ /* 0x000fea0003800000 */
[----:B------:R-:W0:Y:S02]  /*0760*/  LDCU UR4, c[0x0][0x388] ;  /* 0x00007100ff0477ac */ /* 0x000e240008000800 */
[----:B0-----:R-:W0:Y:S01]  /*0770*/  I2F.U32.RP R4, UR4 ;  /* 0x0000000400047d06 */ /* 0x001e220008209000 */
        /* <DEDUP_REMOVED lines=10> */
[----:B------:R-:W-:-:S05]  /*0820*/  IMAD R3, R3, UR4, R6 ;  /* 0x0000000403037c24 */ /* 0x000fca000f8e0206 */
[----:B------:R-:W-:-:S13]  /*0830*/  ISETP.GE.U32.AND P0, PT, R3, UR4, PT ;  /* 0x0000000403007c0c */ /* 0x000fda000bf06070 */
[----:B------:R-:W-:Y:S01]  /*0840*/  @P0 IADD3 R3, PT, PT, R3, -UR4, RZ ;  /* 0x8000000403030c10 */ /* 0x000fe2000fffe0ff */
[----:B------:R-:W-:-:S03]  /*0850*/  @P0 VIADD R2, R2, 0x1 ;  /* 0x0000000102020836 */ /* 0x000fc60000000000 */
[----:B------:R-:W-:Y:S01]  /*0860*/  ISETP.GE.U32.AND P1, PT, R3, UR4, PT ;  /* 0x0000000403007c0c */ /* 0x000fe2000bf26070 */
[----:B------:R-:W-:-:S12]  /*0870*/  HFMA2 R3, -RZ, RZ, 0, 0 ;  /* 0x00000000ff037431 */ /* 0x000fd800000001ff */
[----:B------:R-:W-:Y:S01]  /*0880*/  @P1 VIADD R2, R2, 0x1 ;  /* 0x0000000102021836 */ /* 0x000fe20000000000 */
[----:B------:R-:W-:Y:S01]  /*0890*/  @!P2 LOP3.LUT R2, RZ, UR4, RZ, 0x33, !PT ;  /* 0x00000004ff02ac12 */ /* 0x000fe2000f8e33ff */
[----:B------:R-:W-:Y:S06]  /*08a0*/  BRA `(.L_x_33) ;  /* 0x0000000000147947 */ /* 0x000fec0003800000 */
.L_x_32:
[----:B------:R-:W-:Y:S01]  /*08b0*/  IMAD.MOV.U32 R4, RZ, RZ, R6 ;  /* 0x000000ffff047224 */ /* 0x000fe200078e0006 */
[----:B------:R-:W-:-:S07]  /*08c0*/  MOV R2, 0x8e0 ;  /* 0x000008e000027802 */ /* 0x000fce0000000f00 */
[----:B------:R-:W-:Y:S05]  /*08d0*/  CALL.REL.NOINC `($__internal_2_$__cuda_sm20_div_s64) ;  /* 0x0000000000b47944 */ /* 0x000fea0003c00000 */
[----:B------:R-:W-:Y:S01]  /*08e0*/  IMAD.MOV.U32 R2, RZ, RZ, R4 ;  /* 0x000000ffff027224 */ /* 0x000fe200078e0004 */
[----:B------:R-:W-:-:S07]  /*08f0*/  MOV R3, R5 ;  /* 0x0000000500037202 */ /* 0x000fce0000000f00 */
.L_x_33:
[----:B------:R-:W-:Y:S05]  /*0900*/  BSYNC.RECONVERGENT B0 ;  /* 0x0000000000007941 */ /* 0x000fea0003800200 */
.L_x_31:
[----:B------:R-:W0:Y:S01]  /*0910*/  LDCU.64 UR4, c[0x0][0x380] ;  /* 0x00007000ff0477ac */ /* 0x000e220008000a00 */
[----:B------:R-:W-:Y:S01]  /*0920*/  BSSY.RECONVERGENT B0, `(.L_x_34) ;  /* 0x0000024000007945 */ /* 0x000fe20003800200 */
[----:B------:R-:W1:Y:S01]  /*0930*/  LDCU UR6, c[0x0][0x38c] ;  /* 0x00007180ff0677ac */ /* 0x000e620008000800 */
[----:B0-----:R-:W-:Y:S02]  /*0940*/  IMAD R3, R3, UR4, RZ ;  /* 0x0000000403037c24 */ /* 0x001fe4000f8e02ff */
[----:B------:R-:W-:-:S04]  /*0950*/  IMAD.WIDE.U32 R14, R2, UR4, RZ ;  /* 0x00000004020e7c25 */ /* 0x000fc8000f8e00ff */
[----:B------:R-:W-:-:S04]  /*0960*/  IMAD R3, R2, UR5, R3 ;  /* 0x0000000502037c24 */ /* 0x000fc8000f8e0203 */
[----:B------:R-:W-:-:S05]  /*0970*/  IMAD.IADD R11, R15, 0x1, R3 ;  /* 0x000000010f0b7824 */ /* 0x000fca00078e0203 */
[----:B-1----:R-:W-:-:S04]  /*0980*/  LOP3.LUT R2, R11, UR6, RZ, 0xfc, !PT ;  /* 0x000000060b027c12 */ /* 0x002fc8000f8efcff */
[----:B------:R-:W-:-:S13]  /*0990*/  ISETP.NE.U32.AND P0, PT, R2, RZ, PT ;  /* 0x000000ff0200720c */ /* 0x000fda0003f05070 */
[----:B------:R-:W-:Y:S05]  /*09a0*/  @P0 BRA `(.L_x_35) ;  /* 0x0000000000500947 */ /* 0x000fea0003800000 */
[----:B------:R-:W0:Y:S01]  /*09b0*/  LDCU UR4, c[0x0][0x388] ;  /* 0x00007100ff0477ac */ /* 0x000e220008000800 */
[----:B------:R-:W-:Y:S01]  /*09c0*/  IMAD.MOV.U32 R2, RZ, RZ, RZ ;  /* 0x000000ffff027224 */ /* 0x000fe200078e00ff */
[----:B0-----:R-:W0:Y:S01]  /*09d0*/  I2F.U32.RP R4, UR4 ;  /* 0x0000000400047d06 */ /* 0x001e220008209000 */
[----:B------:R-:W-:-:S07]  /*09e0*/  ISETP.NE.U32.AND P1, PT, RZ, UR4, PT ;  /* 0x00000004ff007c0c */ /* 0x000fce000bf25070 */
[----:B0-----:R-:W0:Y:S02]  /*09f0*/  MUFU.RCP R4, R4 ;  /* 0x0000000400047308 */ /* 0x001e240000001000 */
[----:B0-----:R-:W-:-:S06]  /*0a00*/  VIADD R5, R4, 0xffffffe ;  /* 0x0ffffffe04057836 */ /* 0x001fcc0000000000 */
[----:B------:R-:W0:Y:S02]  /*0a10*/  F2I.FTZ.U32.TRUNC.NTZ R3, R5 ;  /* 0x0000000500037305 */ /* 0x000e24000021f000 */
[----:B0-----:R-:W-:-:S05]  /*0a20*/  IADD3 R7, PT, PT, RZ, -R3, RZ ;  /* 0x80000003ff077210 */ /* 0x001fca0007ffe0ff */
        /* <DEDUP_REMOVED lines=12> */
.L_x_35:
[----:B------:R-:W0:Y:S01]  /*0af0*/  LDCU.64 UR4, c[0x0][0x388] ;  /* 0x00007100ff0477ac */ /* 0x000e220008000a00 */
[----:B------:R-:W-:Y:S02]  /*0b00*/  MOV R6, 0xb40 ;  /* 0x00000b4000067802 */ /* 0x000fe40000000f00 */
[----:B0-----:R-:W-:Y:S01]  /*0b10*/  MOV R10, UR4 ;  /* 0x00000004000a7c02 */ /* 0x001fe20008000f00 */
[----:B------:R-:W-:-:S07]  /*0b20*/  IMAD.U32 R8, RZ, RZ, UR5 ;  /* 0x00000005ff087e24 */ /* 0x000fce000f8e00ff */
[----:B------:R-:W-:Y:S05]  /*0b30*/  CALL.REL.NOINC `($__internal_3_$__cuda_sm20_rem_s64) ;  /* 0x00000004006c7944 */ /* 0x000fea0003c00000 */
[----:B------:R-:W-:Y:S01]  /*0b40*/  IMAD.MOV.U32 R2, RZ, RZ, R8 ;  /* 0x000000ffff027224 */ /* 0x000fe200078e0008 */
[----:B------:R-:W-:-:S07]  /*0b50*/  MOV R3, R11 ;  /* 0x0000000b00037202 */ /* 0x000fce0000000f00 */
.L_x_36:
[----:B------:R-:W-:Y:S05]  /*0b60*/  BSYNC.RECONVERGENT B0 ;  /* 0x0000000000007941 */ /* 0x000fea0003800200 */
.L_x_34:
[----:B------:R-:W0:Y:S02]  /*0b70*/  LDC.64 R4, c[0x0][0x398] ;  /* 0x0000e600ff047b82 */ /* 0x000e240000000a00 */
[----:B0-----:R-:W-:-:S05]  /*0b80*/  IMAD.WIDE R4, R0, 0x8, R4 ;  /* 0x0000000800047825 */ /* 0x001fca00078e0204 */
[----:B------:R-:W-:Y:S01]  /*0b90*/  STG.E.64 desc[UR10][R4.64], R2 ;  /* 0x0000000204007986 */ /* 0x000fe2000c101b0a */
[----:B------:R-:W-:Y:S05]  /*0ba0*/  EXIT ;  /* 0x000000000000794d */ /* 0x000fea0003800000 */
        .weak           $__internal_2_$__cuda_sm20_div_s64
        .type           $__internal_2_$__cuda_sm20_div_s64,@function
        .size           $__internal_2_$__cuda_sm20_div_s64,($__internal_3_$__cuda_sm20_rem_s64 - $__internal_2_$__cuda_sm20_div_s64)
$__internal_2_$__cuda_sm20_div_s64:
[----:B------:R-:W0:Y:S01]  /*0bb0*/  LDCU.64 UR6, c[0x0][0x388] ;  /* 0x00007100ff0677ac */ /* 0x000e220008000a00 */
[----:B------:R-:W-:Y:S01]  /*0bc0*/  ISETP.GE.AND P3, PT, R3, RZ, PT ;  /* 0x000000ff0300720c */ /* 0x000fe20003f66270 */
[----:B0-----:R-:W-:Y:S02]  /*0bd0*/  UIADD3 UR4, UP1, UPT, URZ, -UR6, URZ ;  /* 0x80000006ff047290 */ /* 0x001fe4000ff3e0ff */
[----:B------:R-:W-:Y:S02]  /*0be0*/  UISETP.GE.AND UP0, UPT, UR7, URZ, UPT ;  /* 0x000000ff0700728c */ /* 0x000fe4000bf06270 */
[----:B------:R-:W-:Y:S02]  /*0bf0*/  UIADD3.X UR5, UPT, UPT, URZ, ~UR7, URZ, UP1, !UPT ;  /* 0x80000007ff057290 */ /* 0x000fe40008ffe4ff */
[----:B------:R-:W-:Y:S02]  /*0c00*/  USEL UR4, UR4, UR6, !UP0 ;  /* 0x0000000604047287 */ /* 0x000fe4000c000000 */
[----:B------:R-:W-:-:S09]  /*0c10*/  USEL UR5, UR5, UR7, !UP0 ;  /* 0x0000000705057287 */ /* 0x000fd2000c000000 */
[----:B------:R-:W0:Y:S08]  /*0c20*/  I2F.U64.RP R5, UR4 ;  /* 0x0000000400057d12 */ /* 0x000e300008309000 */
[----:B0-----:R-:W0:Y:S02]  /*0c30*/  MUFU.RCP R5, R5 ;  /* 0x0000000500057308 */ /* 0x001e240000001000 */
[----:B0-----:R-:W-:-:S06]  /*0c40*/  VIADD R6, R5, 0x1ffffffe ;  /* 0x1ffffffe05067836 */ /* 0x001fcc0000000000 */
        /* <DEDUP_REMOVED lines=14> */
[----:B------:R-:W-:Y:S02]  /*0d30*/  IADD3 R9, P2, PT, R15, R8, RZ ;  /* 0x000000080f097210 */ /* 0x000fe40007f5e0ff */
[----:B------:R-:W-:Y:S02]  /*0d40*/  SEL R11, R11, R4, !P3 ;  /* 0x000000040b0b7207 */ /* 0x000fe40005800000 */
[----:B------:R-:W-:Y:S01]  /*0d50*/  IADD3.X R5, PT, PT, RZ, RZ, R5, P2, P1 ;  /* 0x000000ffff057210 */ /* 0x000fe200017e2405 */
[----:B------:R-:W-:Y:S01]  /*0d60*/  IMAD.WIDE.U32 R6, R9, UR4, RZ ;  /* 0x0000000409067c25 */ /* 0x000fe2000f8e00ff */
[----:B------:R-:W-:-:S03]  /*0d70*/  IADD3.X R10, PT, PT, RZ, ~R3, RZ, P4, !PT ;  /* 0x80000003ff0a7210 */ /* 0x000fc600027fe4ff */
[----:B------:R-:W-:Y:S01]  /*0d80*/  IMAD R8, R9, UR5, R7 ;  /* 0x0000000509087c24 */ /* 0x000fe2000f8e0207 */
[----:B------:R-:W-:Y:S02]  /*0d90*/  IADD3 R7, P0, PT, RZ, -R6, RZ ;  /* 0x80000006ff077210 */ /* 0x000fe40007f1e0ff */
[----:B------:R-:W-:Y:S01]  /*0da0*/  SEL R10, R10, R3, !P3 ;  /* 0x000000030a0a7207 */ /* 0x000fe20005800000 */
[----:B------:R-:W-:Y:S01]  /*0db0*/  IMAD R6, R5, UR4, R8 ;  /* 0x0000000405067c24 */ /* 0x000fe2000f8e0208 */
[----:B------:R-:W-:Y:S01]  /*0dc0*/  LOP3.LUT R3, R3, UR7, RZ, 0x3c, !PT ;  /* 0x0000000703037c12 */ /* 0x000fe2000f8e3cff */
[----:B------:R-:W-:-:S04]  /*0dd0*/  IMAD.HI.U32 R8, R9, R7, RZ ;  /* 0x0000000709087227 */ /* 0x000fc800078e00ff */
[----:B------:R-:W-:-:S04]  /*0de0*/  IMAD.X R6, RZ, RZ, ~R6, P0 ;  /* 0x000000ffff067224 */ /* 0x000fc800000e0e06 */
[----:B------:R-:W-:-:S04]  /*0df0*/  IMAD.WIDE.U32 R8, P0, R9, R6, R8 ;  /* 0x0000000609087225 */ /* 0x000fc80007800008 */
[----:B------:R-:W-:-:S04]  /*0e00*/  IMAD.HI.U32 R7, P1, R5, R7, R8 ;  /* 0x0000000705077227 */ /* 0x000fc80007820008 */
[CC--:B------:R-:W-:Y:S02]  /*0e10*/  IMAD R8, R5.reuse, R6.reuse, RZ ;  /* 0x0000000605087224 */ /* 0x0c0fe400078e02ff */
[----:B------:R-:W-:-:S03]  /*0e20*/  IMAD.HI.U32 R6, R5, R6, RZ ;  /* 0x0000000605067227 */ /* 0x000fc600078e00ff */
[----:B------:R-:W-:Y:S01]  /*0e30*/  IADD3 R7, P2, PT, R8, R7, RZ ;  /* 0x0000000708077210 */ /* 0x000fe20007f5e0ff */
[----:B------:R-:W-:-:S04]  /*0e40*/  IMAD.X R5, R6, 0x1, R5, P0 ;  /* 0x0000000106057824 */ /* 0x000fc800000e0605 */
[----:B------:R-:W-:Y:S01]  /*0e50*/  IMAD.HI.U32 R4, R7, R11, RZ ;  /* 0x0000000b07047227 */ /* 0x000fe200078e00ff */
[----:B------:R-:W-:-:S03]  /*0e60*/  IADD3.X R9, PT, PT, RZ, RZ, R5, P2, P1 ;  /* 0x000000ffff097210 */ /* 0x000fc600017e2405 */
[----:B------:R-:W-:Y:S02]  /*0e70*/  HFMA2 R5, -RZ, RZ, 0, 0 ;  /* 0x00000000ff057431 */ /* 0x000fe400000001ff */
[----:B------:R-:W-:-:S04]  /*0e80*/  IMAD.HI.U32 R6, R9, R10, RZ ;  /* 0x0000000a09067227 */ /* 0x000fc800078e00ff */
[----:B------:R-:W-:-:S04]  /*0e90*/  IMAD.WIDE.U32 R4, R7, R10, R4 ;  /* 0x0000000a07047225 */ /* 0x000fc800078e0004 */
[C---:B------:R-:W-:Y:S02]  /*0ea0*/  IMAD R7, R9.reuse, R10, RZ ;  /* 0x0000000a09077224 */ /* 0x040fe400078e02ff */
[----:B------:R-:W-:-:S04]  /*0eb0*/  IMAD.HI.U32 R4, P0, R9, R11, R4 ;  /* 0x0000000b09047227 */ /* 0x000fc80007800004 */
[----:B------:R-:W-:Y:S01]  /*0ec0*/  IMAD.X R6, RZ, RZ, R6, P0 ;  /* 0x000000ffff067224 */ /* 0x000fe200000e0606 */
[----:B------:R-:W-:-:S04]  /*0ed0*/  IADD3 R7, P1, PT, R7, R4, RZ ;  /* 0x0000000407077210 */ /* 0x000fc80007f3e0ff */
[----:B------:R-:W-:Y:S01]  /*0ee0*/  IADD3.X R6, PT, PT, RZ, R6, RZ, P1, !PT ;  /* 0x00000006ff067210 */ /* 0x000fe20000ffe4ff */
[----:B------:R-:W-:-:S04]  /*0ef0*/  IMAD.WIDE.U32 R4, R7, UR4, RZ ;  /* 0x0000000407047c25 */ /* 0x000fc8000f8e00ff */
[C---:B------:R-:W-:Y:S01]  /*0f00*/  IMAD R5, R7.reuse, UR5, R5 ;  /* 0x0000000507057c24 */ /* 0x040fe2000f8e0205 */
[----:B------:R-:W-:Y:S02]  /*0f10*/  IADD3 R11, P1, PT, -R4, R11, RZ ;  /* 0x0000000b040b7210 */ /* 0x000fe40007f3e1ff */
[----:B------:R-:W-:Y:S01]  /*0f20*/  IADD3 R4, P2, PT, R7, 0x1, RZ ;  /* 0x0000000107047810 */ /* 0x000fe20007f5e0ff */
[----:B------:R-:W-:Y:S01]  /*0f30*/  IMAD R5, R6, UR4, R5 ;  /* 0x0000000406057c24 */ /* 0x000fe2000f8e0205 */
[----:B------:R-:W-:-:S03]  /*0f40*/  ISETP.GE.U32.AND P0, PT, R11, UR4, PT ;  /* 0x000000040b007c0c */ /* 0x000fc6000bf06070 */
[----:B------:R-:W-:Y:S01]  /*0f50*/  IMAD.X R10, R10, 0x1, ~R5, P1 ;  /* 0x000000010a0a7824 */ /* 0x000fe200008e0e05 */
[----:B------:R-:W-:Y:S02]  /*0f60*/  IADD3 R8, P1, PT, R11, -UR4, RZ ;  /* 0x800000040b087c10 */ /* 0x000fe4000ff3e0ff */
[----:B------:R-:W-:Y:S02]  /*0f70*/  IADD3.X R5, PT, PT, RZ, R6, RZ, P2, !PT ;  /* 0x00000006ff057210 */ /* 0x000fe400017fe4ff */
[C---:B------:R-:W-:Y:S02]  /*0f80*/  ISETP.GE.U32.AND.EX P0, PT, R10.reuse, UR5, PT, P0 ;  /* 0x000000050a007c0c */ /* 0x040fe4000bf06100 */
[----:B------:R-:W-:Y:S02]  /*0f90*/  IADD3.X R9, PT, PT, R10, ~UR5, RZ, P1, !PT ;  /* 0x800000050a097c10 */ /* 0x000fe40008ffe4ff */
[----:B------:R-:W-:Y:S02]  /*0fa0*/  SEL R8, R8, R11, P0 ;  /* 0x0000000b08087207 */ /* 0x000fe40000000000 */
[----:B------:R-:W-:-:S02]  /*0fb0*/  SEL R7, R4, R7, P0 ;  /* 0x0000000704077207 */ /* 0x000fc40000000000 */
[----:B------:R-:W-:Y:S02]  /*0fc0*/  SEL R9, R9, R10, P0 ;  /* 0x0000000a09097207 */ /* 0x000fe40000000000 */
[----:B------:R-:W-:Y:S02]  /*0fd0*/  ISETP.GE.U32.AND P1, PT, R8, UR4, PT ;  /* 0x0000000408007c0c */ /* 0x000fe4000bf26070 */
[----:B------:R-:W-:Y:S02]  /*0fe0*/  SEL R6, R5, R6, P0 ;  /* 0x0000000605067207 */ /* 0x000fe40000000000 */
[----:B------:R-:W-:Y:S02]  /*0ff0*/  IADD3 R4, P2, PT, R7, 0x1, RZ ;  /* 0x0000000107047810 */ /* 0x000fe40007f5e0ff */
[----:B------:R-:W-:Y:S02]  /*1000*/  ISETP.GE.U32.AND.EX P0, PT, R9, UR5, PT, P1 ;  /* 0x0000000509007c0c */ /* 0x000fe4000bf06110 */
[----:B------:R-:W-:Y:S01]  /*1010*/  ISETP.GE.AND P1, PT, R3, RZ, PT ;  /* 0x000000ff0300720c */ /* 0x000fe20003f26270 */
[----:B------:R-:W-:Y:S01]  /*1020*/  IMAD.X R5, RZ, RZ, R6, P2 ;  /* 0x000000ffff057224 */ /* 0x000fe200010e0606 */
[----:B------:R-:W-:Y:S01]  /*1030*/  SEL R4, R4, R7, P0 ;  /* 0x0000000704047207 */ /* 0x000fe20000000000 */
[----:B------:R-:W-:-:S03]  /*1040*/  IMAD.MOV.U32 R3, RZ, RZ, 0x0 ;  /* 0x00000000ff037424 */ /* 0x000fc600078e00ff */
[----:B------:R-:W-:Y:S02]  /*1050*/  SEL R5, R5, R6, P0 ;  /* 0x0000000605057207 */ /* 0x000fe40000000000 */
[-C--:B------:R-:W-:Y:S02]  /*1060*/  IADD3 R7, P2, PT, RZ, -R4.reuse, RZ ;  /* 0x80000004ff077210 */ /* 0x080fe40007f5e0ff */
[----:B------:R-:W-:Y:S02]  /*1070*/  ISETP.NE.U32.AND P0, PT, RZ, UR6, PT ;  /* 0x00000006ff007c0c */ /* 0x000fe4000bf05070 */
[----:B------:R-:W-:Y:S02]  /*1080*/  IADD3.X R6, PT, PT, RZ, ~R5, RZ, P2, !PT ;  /* 0x80000005ff067210 */ /* 0x000fe400017fe4ff */
[----:B------:R-:W-:Y:S02]  /*1090*/  ISETP.NE.AND.EX P0, PT, RZ, UR7, PT, P0 ;  /* 0x00000007ff007c0c */ /* 0x000fe4000bf05300 */
[----:B------:R-:W-:-:S02]  /*10a0*/  SEL R4, R7, R4, !P1 ;  /* 0x0000000407047207 */ /* 0x000fc40004800000 */
[----:B------:R-:W-:Y:S02]  /*10b0*/  SEL R5, R6, R5, !P1 ;  /* 0x0000000506057207 */ /* 0x000fe40004800000 */
[----:B------:R-:W-:Y:S02]  /*10c0*/  SEL R4, R4, 0xffffffff, P0 ;  /* 0xffffffff04047807 */ /* 0x000fe40000000000 */
[----:B------:R-:W-:Y:S01]  /*10d0*/  SEL R5, R5, 0xffffffff, P0 ;  /* 0xffffffff05057807 */ /* 0x000fe20000000000 */
[----:B------:R-:W-:Y:S06]  /*10e0*/  RET.REL.NODEC R2 `(_Z13decryptKernelxxPxS_i) ;  /* 0xffffffec02c47950 */ /* 0x000fec0003c3ffff */
        .weak           $__internal_3_$__cuda_sm20_rem_s64
        .type           $__internal_3_$__cuda_sm20_rem_s64,@function
        .size           $__internal_3_$__cuda_sm20_rem_s64,(.L_x_65 - $__internal_3_$__cuda_sm20_rem_s64)
$__internal_3_$__cuda_sm20_rem_s64:
[----:B------:R-:W-:Y:S02]  /*10f0*/  IADD3 R5, P1, PT, RZ, -R10, RZ ;  /* 0x8000000aff057210 */ /* 0x000fe40007f3e0ff */
[----:B------:R-:W-:Y:S02]  /*1100*/  ISETP.GE.AND P0, PT, R8, RZ, PT ;  /* 0x000000ff0800720c */ /* 0x000fe40003f06270 */
[----:B------:R-:W-:Y:S02]  /*1110*/  IADD3.X R13, PT, PT, RZ, ~R8, RZ, P1, !PT ;  /* 0x80000008ff0d7210 */ /* 0x000fe40000ffe4ff */
        /* <DEDUP_REMOVED lines=10> */
[----:B------:R-:W-:-:S03]  /*11c0*/  IMAD.HI.U32 R16, R12, R19, RZ ;  /* 0x000000130c107227 */ /* 0x000fc600078e00ff */
[----:B------:R-:W-:Y:S01]  /*11d0*/  IADD3.X R21, PT, PT, RZ, ~R17, RZ, P0, !PT ;  /* 0x80000011ff157210 */ /* 0x000fe200007fe4ff */
[----:B------:R-:W-:-:S04]  /*11e0*/  IMAD.MOV.U32 R17, RZ, RZ, R12 ;  /* 0x000000ffff117224 */ /* 0x000fc800078e000c */
[----:B------:R-:W-:-:S04]  /*11f0*/  IMAD.WIDE.U32 R16, P0, R12, R21, R16 ;  /* 0x000000150c107225 */ /* 0x000fc80007800010 */
[C---:B------:R-:W-:Y:S02]  /*1200*/  IMAD R15, R13.reuse, R21, RZ ;  /* 0x000000150d0f7224 */ /* 0x040fe400078e02ff */
[----:B------:R-:W-:-:S04]  /*1210*/  IMAD.HI.U32 R16, P1, R13, R19, R16 ;  /* 0x000000130d107227 */ /* 0x000fc80007820010 */
[----:B------:R-:W-:Y:S01]  /*1220*/  IMAD.HI.U32 R19, R13, R21, RZ ;  /* 0x000000150d137227 */ /* 0x000fe200078e00ff */
[----:B------:R-:W-:Y:S02]  /*1230*/  IADD3 R17, P2, PT, R15, R16, RZ ;  /* 0x000000100f117210 */ /* 0x000fe40007f5e0ff */
[----:B------:R-:W-:Y:S02]  /*1240*/  IADD3 R15, P4, PT, RZ, -R14, RZ ;  /* 0x8000000eff0f7210 */ /* 0x000fe40007f9e0ff */
[----:B------:R-:W-:Y:S01]  /*1250*/  IADD3.X R19, PT, PT, R19, R13, RZ, P0, !PT ;  /* 0x0000000d13137210 */ /* 0x000fe200007fe4ff */
[----:B------:R-:W-:-:S03]  /*1260*/  IMAD.WIDE.U32 R12, R17, R4, RZ ;  /* 0x00000004110c7225 */ /* 0x000fc600078e00ff */
[----:B------:R-:W-:Y:S01]  /*1270*/  IADD3.X R19, PT, PT, RZ, RZ, R19, P2, P1 ;  /* 0x000000ffff137210 */ /* 0x000fe200017e2413 */
[----:B------:R-:W-:Y:S01]  /*1280*/  IMAD R13, R17, R5, R13 ;  /* 0x00000005110d7224 */ /* 0x000fe200078e020d */
[----:B------:R-:W-:Y:S02]  /*1290*/  IADD3 R21, P0, PT, RZ, -R12, RZ ;  /* 0x8000000cff157210 */ /* 0x000fe40007f1e0ff */
[----:B------:R-:W-:Y:S01]  /*12a0*/  ISETP.GE.AND P1, PT, R11, RZ, PT ;  /* 0x000000ff0b00720c */ /* 0x000fe20003f26270 */
[----:B------:R-:W-:Y:S02]  /*12b0*/  IMAD R13, R19, R4, R13 ;  /* 0x00000004130d7224 */ /* 0x000fe400078e020d */
[----:B------:R-:W-:Y:S01]  /*12c0*/  IMAD.HI.U32 R16, R17, R21, RZ ;  /* 0x0000001511107227 */ /* 0x000fe200078e00ff */
[----:B------:R-:W-:-:S03]  /*12d0*/  SEL R15, R15, R14, !P1 ;  /* 0x0000000e0f0f7207 */ /* 0x000fc60004800000 */
[----:B------:R-:W-:-:S04]  /*12e0*/  IMAD.X R12, RZ, RZ, ~R13, P0 ;  /* 0x000000ffff0c7224 */ /* 0x000fc800000e0e0d */
[----:B------:R-:W-:-:S04]  /*12f0*/  IMAD.WIDE.U32 R16, P0, R17, R12, R16 ;  /* 0x0000000c11107225 */ /* 0x000fc80007800010 */
[C---:B------:R-:W-:Y:S02]  /*1300*/  IMAD R13, R19.reuse, R12, RZ ;  /* 0x0000000c130d7224 */ /* 0x040fe400078e02ff */
[----:B------:R-:W-:-:S04]  /*1310*/  IMAD.HI.U32 R16, P2, R19, R21, R16 ;  /* 0x0000001513107227 */ /* 0x000fc80007840010 */
[----:B------:R-:W-:Y:S01]  /*1320*/  IMAD.HI.U32 R12, R19, R12, RZ ;  /* 0x0000000c130c7227 */ /* 0x000fe200078e00ff */
[----:B------:R-:W-:Y:S02]  /*1330*/  IADD3 R14, P3, PT, R13, R16, RZ ;  /* 0x000000100d0e7210 */ /* 0x000fe40007f7e0ff */
[----:B------:R-:W-:Y:S01]  /*1340*/  IADD3.X R16, PT, PT, RZ, ~R11, RZ, P4, !PT ;  /* 0x8000000bff107210 */ /* 0x000fe200027fe4ff */
[----:B------:R-:W-:Y:S01]  /*1350*/  IMAD.X R19, R12, 0x1, R19, P0 ;  /* 0x000000010c137824 */ /* 0x000fe200000e0613 */
[----:B------:R-:W-:Y:S01]  /*1360*/  MOV R13, RZ ;  /* 0x000000ff000d7202 */ /* 0x000fe20000000f00 */
[----:B------:R-:W-:Y:S01]  /*1370*/  IMAD.HI.U32 R12, R14, R15, RZ ;  /* 0x0000000f0e0c7227 */ /* 0x000fe200078e00ff */
[----:B------:R-:W-:Y:S02]  /*1380*/  SEL R11, R16, R11, !P1 ;  /* 0x0000000b100b7207 */ /* 0x000fe40004800000 */
[----:B------:R-:W-:-:S03]  /*1390*/  IADD3.X R16, PT, PT, RZ, RZ, R19, P3, P2 ;  /* 0x000000ffff107210 */ /* 0x000fc60001fe4413 */
[----:B------:R-:W-:-:S04]  /*13a0*/  IMAD.WIDE.U32 R12, R14, R11, R12 ;  /* 0x0000000b0e0c7225 */ /* 0x000fc800078e000c */
[C---:B------:R-:W-:Y:S02]  /*13b0*/  IMAD R17, R16.reuse, R11, RZ ;  /* 0x0000000b10117224 */ /* 0x040fe400078e02ff */
[----:B------:R-:W-:-:S04]  /*13c0*/  IMAD.HI.U32 R12, P0, R16, R15, R12 ;  /* 0x0000000f100c7227 */ /* 0x000fc8000780000c */
[----:B------:R-:W-:Y:S01]  /*13d0*/  IMAD.HI.U32 R14, R16, R11, RZ ;  /* 0x0000000b100e7227 */ /* 0x000fe200078e00ff */
[----:B------:R-:W-:-:S03]  /*13e0*/  IADD3 R17, P2, PT, R17, R12, RZ ;  /* 0x0000000c11117210 */ /* 0x000fc60007f5e0ff */
[----:B------:R-:W-:Y:S02]  /*13f0*/  IMAD.X R14, RZ, RZ, R14, P0 ;  /* 0x000000ffff0e7224 */ /* 0x000fe400000e060e */
[----:B------:R-:W-:-:S03]  /*1400*/  IMAD.WIDE.U32 R12, R17, R4, RZ ;  /* 0x00000004110c7225 */ /* 0x000fc600078e00ff */
[----:B------:R-:W-:Y:S01]  /*1410*/  IADD3.X R19, PT, PT, RZ, R14, RZ, P2, !PT ;  /* 0x0000000eff137210 */ /* 0x000fe200017fe4ff */
[----:B------:R-:W-:Y:S01]  /*1420*/  IMAD R17, R17, R5, R13 ;  /* 0x0000000511117224 */ /* 0x000fe200078e020d */
[----:B------:R-:W-:-:S03]  /*1430*/  IADD3 R21, P2, PT, -R12, R15, RZ ;  /* 0x0000000f0c157210 */ /* 0x000fc60007f5e1ff */
[-C--:B------:R-:W-:Y:S01]  /*1440*/  IMAD R12, R19, R4.reuse, R17 ;  /* 0x00000004130c7224 */ /* 0x080fe200078e0211 */
[----:B------:R-:W-:-:S03]  /*1450*/  ISETP.GE.U32.AND P0, PT, R21, R4, PT ;  /* 0x000000041500720c */ /* 0x000fc60003f06070 */
[----:B------:R-:W-:Y:S01]  /*1460*/  IMAD.X R11, R11, 0x1, ~R12, P2 ;  /* 0x000000010b0b7824 */ /* 0x000fe200010e0e0c */
[----:B------:R-:W-:-:S04]  /*1470*/  IADD3 R13, P2, PT, R21, -R4, RZ ;  /* 0x80000004150d7210 */ /* 0x000fc80007f5e0ff */
[CC--:B------:R-:W-:Y:S02]  /*1480*/  ISETP.GE.U32.AND.EX P0, PT, R11.reuse, R5.reuse, PT, P0 ;  /* 0x000000050b00720c */ /* 0x0c0fe40003f06100 */
[----:B------:R-:W-:Y:S02]  /*1490*/  IADD3.X R15, PT, PT, R11, ~R5, RZ, P2, !PT ;  /* 0x800000050b0f7210 */ /* 0x000fe400017fe4ff */
[----:B------:R-:W-:Y:S02]  /*14a0*/  SEL R13, R13, R21, P0 ;  /* 0x000000150d0d7207 */ /* 0x000fe40000000000 */
[----:B------:R-:W-:Y:S02]  /*14b0*/  SEL R15, R15, R11, P0 ;  /* 0x0000000b0f0f7207 */ /* 0x000fe40000000000 */
[CC--:B------:R-:W-:Y:S02]  /*14c0*/  ISETP.GE.U32.AND P0, PT, R13.reuse, R4.reuse, PT ;  /* 0x000000040d00720c */ /* 0x0c0fe40003f06070 */
[----:B------:R-:W-:-:S02]  /*14d0*/  IADD3 R4, P2, PT, R13, -R4, RZ ;  /* 0x800000040d047210 */ /* 0x000fc40007f5e0ff */
[----:B------:R-:W-:-:S03]  /*14e0*/  ISETP.GE.U32.AND.EX P0, PT, R15, R5, PT, P0 ;  /* 0x000000050f00720c */ /* 0x000fc60003f06100 */
[----:B------:R-:W-:Y:S01]  /*14f0*/  IMAD.X R11, R15, 0x1, ~R5, P2 ;  /* 0x000000010f0b7824 */ /* 0x000fe200010e0e05 */
[----:B------:R-:W-:-:S04]  /*1500*/  SEL R4, R4, R13, P0 ;  /* 0x0000000d04047207 */ /* 0x000fc80000000000 */
[----:B------:R-:W-:Y:S02]  /*1510*/  SEL R11, R11, R15, P0 ;  /* 0x0000000f0b0b7207 */ /* 0x000fe40000000000 */
[----:B------:R-:W-:Y:S02]  /*1520*/  ISETP.NE.U32.AND P0, PT, R10, RZ, PT ;  /* 0x000000ff0a00720c */ /* 0x000fe40003f05070 */
[-C--:B------:R-:W-:Y:S02]  /*1530*/  IADD3 R5, P2, PT, RZ, -R4.reuse, RZ ;  /* 0x80000004ff057210 */ /* 0x080fe40007f5e0ff */
[----:B------:R-:W-:Y:S02]  /*1540*/  ISETP.NE.AND.EX P0, PT, R8, RZ, PT, P0 ;  /* 0x000000ff0800720c */ /* 0x000fe40003f05300 */
[----:B------:R-:W-:Y:S01]  /*1550*/  SEL R8, R5, R4, !P1 ;  /* 0x0000000405087207 */ /* 0x000fe20004800000 */
[----:B------:R-:W-:Y:S01]  /*1560*/  HFMA2 R5, -RZ, RZ, 0, 0 ;  /* 0x00000000ff057431 */ /* 0x000fe200000001ff */
[----:B------:R-:W-:Y:S01]  /*1570*/  IADD3.X R10, PT, PT, RZ, ~R11, RZ, P2, !PT ;  /* 0x8000000bff0a7210 */ /* 0x000fe200017fe4ff */
[----:B------:R-:W-:Y:S01]  /*1580*/  IMAD.MOV.U32 R4, RZ, RZ, R6 ;  /* 0x000000ffff047224 */ /* 0x000fe200078e0006 */
[----:B------:R-:W-:-:S02]  /*1590*/  SEL R8, R8, 0xffffffff, P0 ;  /* 0xffffffff08087807 */ /* 0x000fc40000000000 */
[----:B------:R-:W-:-:S04]  /*15a0*/  SEL R11, R10, R11, !P1 ;  /* 0x0000000b0a0b7207 */ /* 0x000fc80004800000 */
[----:B------:R-:W-:Y:S01]  /*15b0*/  SEL R11, R11, 0xffffffff, P0 ;  /* 0xffffffff0b0b7807 */ /* 0x000fe20000000000 */
[----:B------:R-:W-:Y:S06]  /*15c0*/  RET.REL.NODEC R4 `(_Z13decryptKernelxxPxS_i) ;  /* 0xffffffe8048c7950 */ /* 0x000fec0003c3ffff */
.L_x_37:
        /* <DEDUP_REMOVED lines=11> */
.L_x_65:


//--------------------- .text._Z13encryptKernelxxxPxP17curandStateXORWOWS_i --------------------------
	.section	.text._Z13encryptKernelxxxPxP17curandStateXORWOWS_i,"ax",@progbits
	.align	128
        .global         _Z13encryptKernelxxxPxP17curandStateXORWOWS_i
        .type           _Z13encryptKernelxxxPxP17curandStateXORWOWS_i,@function
        .size           _Z13encryptKernelxxxPxP17curandStateXORWOWS_i,(.L_x_66 - _Z13encryptKernelxxxPxP17curandStateXORWOWS_i)
        .other          _Z13encryptKernelxxxPxP17curandStateXORWOWS_i,@"STO_CUDA_ENTRY STV_DEFAULT"
_Z13encryptKernelxxxPxP17curandStateXORWOWS_i:
.text._Z13encryptKernelxxxPxP17curandStateXORWOWS_i:
        /* <DEDUP_REMOVED lines=11> */
[----:B------:R-:W3:Y:S01]  /*00b0*/  LDCU.64 UR10, c[0x0][0x388] ;  /* 0x00007100ff0a77ac */ /* 0x000ee20008000a00 */
[----:B------:R-:W4:Y:S01]  /*00c0*/  LDCU.64 UR12, c[0x0][0x390] ;  /* 0x00007200ff0c77ac */ /* 0x000f220008000a00 */
[----:B------:R-:W0:Y:S02]  /*00d0*/  LDCU.64 UR8, c[0x0][0x380] ;  /* 0x00007000ff0877ac */ /* 0x000e240008000a00 */
[----:B0-----:R-:W-:-:S05]  /*00e0*/  IMAD.WIDE R16, R0, 0x30, R16 ;  /* 0x0000003000107825 */ /* 0x001fca00078e0210 */
[----:B-1----:R-:W3:Y:S04]  /*00f0*/  LDG.E.64 R18, desc[UR6][R16.64] ;  /* 0x0000000610127981 */ /* 0x002ee8000c1e1b00 */
[----:B------:R-:W3:Y:S04]  /*0100*/  LDG.E.64 R14, desc[UR6][R16.64+0x10] ;  /* 0x00001006100e7981 */ /* 0x000ee8000c1e1b00 */
[----:B------:R0:W5:Y:S04]  /*0110*/  LDG.E R2, desc[UR6][R16.64+0x20] ;  /* 0x0000200610027981 */ /* 0x000168000c1e1900 */
[----:B------:R0:W5:Y:S04]  /*0120*/  LDG.E.64 R12, desc[UR6][R16.64+0x28] ;  /* 0x00002806100c7981 */ /* 0x000168000c1e1b00 */
[----:B------:R0:W5:Y:S04]  /*0130*/  LDG.E.64 R10, desc[UR6][R16.64+0x8] ;  /* 0x00000806100a7981 */ /* 0x000168000c1e1b00 */
[----:B------:R0:W5:Y:S01]  /*0140*/  LDG.E.64 R8, desc[UR6][R16.64+0x18] ;  /* 0x0000180610087981 */ /* 0x000162000c1e1b00 */
[----:B--2---:R-:W-:Y:S01]  /*0150*/  UISETP.NE.U32.AND UP0, UPT, UR4, URZ, UPT ;  /* 0x000000ff0400728c */ /* 0x004fe2000bf05070 */
[----:B----4-:R-:W-:Y:S01]  /*0160*/  IMAD.U32 R5, RZ, RZ, UR13 ;  /* 0x0000000dff057e24 */ /* 0x010fe2000f8e00ff */
[----:B---3--:R-:W-:Y:S01]  /*0170*/  SHF.R.U32.HI R4, RZ, 0x2, R19 ;  /* 0x00000002ff047819 */ /* 0x008fe20000011613 */
[----:B------:R-:W-:-:S03]  /*0180*/  VIADD R18, R18, 0x587c5 ;  /* 0x000587c512127836 */ /* 0x000fc60000000000 */
[----:B------:R-:W-:Y:S01]  /*0190*/  LOP3.LUT R4, R4, R19, RZ, 0x3c, !PT ;  /* 0x0000001304047212 */ /* 0x000fe200078e3cff */
[----:B------:R-:W-:-:S04]  /*01a0*/  IMAD.SHL.U32 R6, R15, 0x10, RZ ;  /* 0x000000100f067824 */ /* 0x000fc800078e00ff */
[----:B------:R-:W-:-:S05]  /*01b0*/  IMAD.SHL.U32 R3, R4, 0x2, RZ ;  /* 0x0000000204037824 */ /* 0x000fca00078e00ff */
[----:B------:R-:W-:Y:S02]  /*01c0*/  LOP3.LUT R3, R15, R6, R3, 0x96, !PT ;  /* 0x000000060f037212 */ /* 0x000fe400078e9603 */
[----:B------:R-:W-:Y:S02]  /*01d0*/  MOV R6, UR12 ;  /* 0x0000000c00067c02 */ /* 0x000fe40008000f00 */
[----:B------:R-:W-:Y:S01]  /*01e0*/  LOP3.LUT R21, R3, R4, RZ, 0x3c, !PT ;  /* 0x0000000403157212 */ /* 0x000fe200078e3cff */
[----:B------:R-:W-:Y:S01]  /*01f0*/  IMAD.U32 R3, RZ, RZ, UR11 ;  /* 0x0000000bff037e24 */ /* 0x000fe2000f8e00ff */
[----:B------:R-:W-:-:S03]  /*0200*/  MOV R4, UR10 ;  /* 0x0000000a00047c02 */ /* 0x000fc60008000f00 */
[----:B------:R-:W-:Y:S01]  /*0210*/  IMAD.IADD R28, R21, 0x1, R18 ;  /* 0x00000001151c7824 */ /* 0x000fe200078e0212 */
[----:B0-----:R-:W-:Y:S06]  /*0220*/  BRA.U UP0, `(.L_x_38) ;  /* 0x0000000100547547 */ /* 0x001fec000b800000 */
[----:B------:R-:W0:Y:S02]  /*0230*/  LDCU UR4, c[0x0][0x380] ;  /* 0x00007000ff0477ac */ /* 0x000e240008000800 */
[----:B0-----:R-:W0:Y:S01]  /*0240*/  I2F.U32.RP R7, UR4 ;  /* 0x0000000400077d06 */ /* 0x001e220008209000 */
[----:B------:R-:W-:-:S07]  /*0250*/  ISETP.NE.U32.AND P1, PT, RZ, UR4, PT ;  /* 0x00000004ff007c0c */ /* 0x000fce000bf25070 */
[----:B0-----:R-:W0:Y:S02]  /*0260*/  MUFU.RCP R7, R7 ;  /* 0x0000000700077308 */ /* 0x001e240000001000 */
[----:B0-----:R-:W-:Y:S01]  /*0270*/  IADD3 R22, PT, PT, R7, 0xffffffe, RZ ;  /* 0x0ffffffe07167810 */ /* 0x001fe20007ffe0ff */
[----:B------:R-:W-:-:S05]  /*0280*/  HFMA2 R7, -RZ, RZ, 0, 0 ;  /* 0x00000000ff077431 */ /* 0x000fca00000001ff */
[----:B------:R0:W1:Y:S02]  /*0290*/  F2I.FTZ.U32.TRUNC.NTZ R23, R22 ;  /* 0x0000001600177305 */ /* 0x000064000021f000 */
[----:B0-----:R-:W-:Y:S02]  /*02a0*/  IMAD.MOV.U32 R22, RZ, RZ, RZ ;  /* 0x000000ffff167224 */ /* 0x001fe400078e00ff */
[----:B-1----:R-:W-:-:S04]  /*02b0*/  IMAD.MOV R19, RZ, RZ, -R23 ;  /* 0x000000ffff137224 */ /* 0x002fc800078e0a17 */
        /* <DEDUP_REMOVED lines=8> */
[----:B------:R-:W-:Y:S01]  /*0340*/  @P0 VIADD R28, R28, -UR4 ;  /* 0x800000041c1c0c36 */ /* 0x000fe20008000000 */
[----:B------:R-:W-:-:S05]  /*0350*/  @!P1 LOP3.LUT R28, RZ, UR4, RZ, 0x33, !PT ;  /* 0x00000004ff1c9c12 */ /* 0x000fca000f8e33ff */
[----:B------:R-:W-:Y:S01]  /*0360*/  IMAD.MOV.U32 R22, RZ, RZ, R28 ;  /* 0x000000ffff167224 */ /* 0x000fe200078e001c */
[----:B------:R-:W-:Y:S06]  /*0370*/  BRA `(.L_x_39) ;  /* 0x0000000000147947 */ /* 0x000fec0003800000 */
.L_x_38:
[----:B------:R-:W-:Y:S01]  /*0380*/  IMAD.MOV.U32 R23, RZ, RZ, RZ ;  /* 0x000000ffff177224 */ /* 0x000fe200078e00ff */
[----:B------:R-:W-:-:S07]  /*0390*/  MOV R20, 0x3b0 ;  /* 0x000003b000147802 */ /* 0x000fce0000000f00 */
[----:B-----5:R-:W-:Y:S05]  /*03a0*/  CALL.REL.NOINC `($__internal_4_$__cuda_sm20_rem_s64) ;  /* 0x0000000c00887944 */ /* 0x020fea0003c00000 */
[----:B------:R-:W-:Y:S01]  /*03b0*/  MOV R22, R24 ;  /* 0x0000001800167202 */ /* 0x000fe20000000f00 */
[----:B------:R-:W-:-:S07]  /*03c0*/  IMAD.MOV.U32 R7, RZ, RZ, R25 ;  /* 0x000000ffff077224 */ /* 0x000fce00078e0019 */
.L_x_39:
[----:B------:R-:W0:Y:S01]  /*03d0*/  LDC.64 R24, c[0x0][0x398] ;  /* 0x0000e600ff187b82 */ /* 0x000e220000000a00 */
[----:B-----5:R-:W-:Y:S01]  /*03e0*/  IMAD.MOV.U32 R19, RZ, RZ, R10 ;  /* 0x000000ffff137224 */ /* 0x020fe200078e000a */
[----:B------:R-:W-:Y:S01]  /*03f0*/  MOV R26, R11 ;  /* 0x0000000b001a7202 */ /* 0x000fe20000000f00 */
[----:B------:R-:W-:Y:S01]  /*0400*/  IMAD.MOV.U32 R27, RZ, RZ, R14 ;  /* 0x000000ffff1b7224 */ /* 0x000fe200078e000e */
[----:B------:R1:W-:Y:S01]  /*0410*/  STG.E.64 desc[UR6][R16.64+0x18], R8 ;  /* 0x0000180810007986 */ /* 0x0003e2000c101b06 */
[----:B------:R-:W-:Y:S01]  /*0420*/  IMAD.MOV.U32 R20, RZ, RZ, R15 ;  /* 0x000000ffff147224 */ /* 0x000fe200078e000f */
[----:B------:R-:W2:Y:S02]  /*0430*/  LDCU UR10, c[0x0][0x384] ;  /* 0x00007080ff0a77ac */ /* 0x000ea40008000800 */
[----:B------:R3:W-:Y:S01]  /*0440*/  STG.E.64 desc[UR6][R16.64+0x28], R12 ;  /* 0x0000280c10007986 */ /* 0x0007e2000c101b06 */
[----:B------:R-:W4:Y:S03]  /*0450*/  LDCU UR11, c[0x0][0x380] ;  /* 0x00007000ff0b77ac */ /* 0x000f260008000800 */
[----:B------:R3:W-:Y:S04]  /*0460*/  STG.E desc[UR6][R16.64+0x20], R2 ;  /* 0x0000200210007986 */ /* 0x0007e8000c101906 */
[----:B------:R3:W-:Y:S04]  /*0470*/  STG.E.64 desc[UR6][R16.64], R18 ;  /* 0x0000001210007986 */ /* 0x0007e8000c101b06 */
[----:B------:R3:W-:Y:S01]  /*0480*/  STG.E.64 desc[UR6][R16.64+0x8], R26 ;  /* 0x0000081a10007986 */ /* 0x0007e2000c101b06 */
[----:B0-----:R-:W-:-:S03]  /*0490*/  IMAD.WIDE R24, R0, 0x8, R24 ;  /* 0x0000000800187825 */ /* 0x001fc600078e0218 */
[----:B------:R3:W-:Y:S04]  /*04a0*/  STG.E.64 desc[UR6][R16.64+0x10], R20 ;  /* 0x0000101410007986 */ /* 0x0007e8000c101b06 */
[----:B-1----:R-:W2:Y:S01]  /*04b0*/  LDG.E.64 R8, desc[UR6][R24.64] ;  /* 0x0000000618087981 */ /* 0x002ea2000c1e1b00 */
[----:B------:R-:W-:Y:S01]  /*04c0*/  BSSY.RECONVERGENT B0, `(.L_x_40) ;  /* 0x0000055000007945 */ /* 0x000fe20003800200 */
[----:B------:R-:W-:Y:S01]  /*04d0*/  MOV R10, 0x1 ;  /* 0x00000001000a7802 */ /* 0x000fe20000000f00 */
[----:B------:R-:W-:Y:S01]  /*04e0*/  IMAD.MOV.U32 R11, RZ, RZ, 0x0 ;  /* 0x00000000ff0b7424 */ /* 0x000fe200078e00ff */
[----:B--2---:R-:W-:-:S04]  /*04f0*/  ISETP.GE.U32.AND P0, PT, R8, 0x1, PT ;  /* 0x000000010800780c */ /* 0x004fc80003f06070 */
[----:B------:R-:W-:-:S13]  /*0500*/  ISETP.GE.AND.EX P0, PT, R9, RZ, PT, P0 ;  /* 0x000000ff0900720c */ /* 0x000fda0003f06300 */
[----:B---34-:R-:W-:Y:S05]  /*0510*/  @!P0 BRA `(.L_x_41) ;  /* 0x00000004003c8947 */ /* 0x018fea0003800000 */
[----:B------:R-:W-:Y:S02]  /*0520*/  HFMA2 R10, -RZ, RZ, 0, 5.9604644775390625e-08 ;  /* 0x00000001ff0a7431 */ /* 0x000fe400000001ff */
[----:B------:R-:W-:Y:S02]  /*0530*/  IMAD.MOV.U32 R2, RZ, RZ, R8 ;  /* 0x000000ffff027224 */ /* 0x000fe400078e0008 */
[----:B------:R-:W-:-:S07]  /*0540*/  IMAD.MOV.U32 R11, RZ, RZ, 0x0 ;  /* 0x00000000ff0b7424 */ /* 0x000fce00078e00ff */
.L_x_48:
[----:B------:R-:W-:Y:S01]  /*0550*/  LOP3.LUT R8, R3, UR10, RZ, 0xfc, !PT ;  /* 0x0000000a03087c12 */ /* 0x000fe2000f8efcff */
[----:B------:R-:W-:Y:S03]  /*0560*/  BSSY.RECONVERGENT B1, `(.L_x_42) ;  /* 0x000001c000017945 */ /* 0x000fe60003800200 */
[----:B------:R-:W-:-:S13]  /*0570*/  ISETP.NE.U32.AND P0, PT, R8, RZ, PT ;  /* 0x000000ff0800720c */ /* 0x000fda0003f05070 */
[----:B------:R-:W-:Y:S05]  /*0580*/  @P0 BRA `(.L_x_43) ;  /* 0x00000000004c0947 */ /* 0x000fea0003800000 */
[----:B------:R-:W0:Y:S01]  /*0590*/  I2F.U32.RP R8, UR11 ;  /* 0x0000000b00087d06 */ /* 0x000e220008209000 */
[----:B------:R-:W-:Y:S01]  /*05a0*/  IMAD.MOV.U32 R12, RZ, RZ, RZ ;  /* 0x000000ffff0c7224 */ /* 0x000fe200078e00ff */
[----:B------:R-:W-:-:S06]  /*05b0*/  ISETP.NE.U32.AND P1, PT, RZ, UR11, PT ;  /* 0x0000000bff007c0c */ /* 0x000fcc000bf25070 */
[----:B0-----:R-:W0:Y:S02]  /*05c0*/  MUFU.RCP R8, R8 ;  /* 0x0000000800087308 */ /* 0x001e240000001000 */
[----:B0-----:R-:W-:-:S06]  /*05d0*/  VIADD R13, R8, 0xffffffe ;  /* 0x0ffffffe080d7836 */ /* 0x001fcc0000000000 */
[----:B------:R-:W0:Y:S02]  /*05e0*/  F2I.FTZ.U32.TRUNC.NTZ R13, R13 ;  /* 0x0000000d000d7305 */ /* 0x000e24000021f000 */
[----:B0-----:R-:W-:-:S05]  /*05f0*/  IADD3 R3, PT, PT, RZ, -R13, RZ ;  /* 0x8000000dff037210 */ /* 0x001fca0007ffe0ff */
[----:B------:R-:W-:-:S04]  /*0600*/  IMAD R3, R3, UR11, RZ ;  /* 0x0000000b03037c24 */ /* 0x000fc8000f8e02ff */
[----:B------:R-:W-:-:S04]  /*0610*/  IMAD.HI.U32 R3, R13, R3, R12 ;  /* 0x000000030d037227 */ /* 0x000fc800078e000c */
[----:B------:R-:W-:Y:S02]  /*0620*/  IMAD.MOV.U32 R13, RZ, RZ, RZ ;  /* 0x000000ffff0d7224 */ /* 0x000fe400078e00ff */
[----:B------:R-:W-:-:S04]  /*0630*/  IMAD.HI.U32 R3, R3, R4, RZ ;  /* 0x0000000403037227 */ /* 0x000fc800078e00ff */
[----:B------:R-:W-:-:S04]  /*0640*/  IMAD.MOV R3, RZ, RZ, -R3 ;  /* 0x000000ffff037224 */ /* 0x000fc800078e0a03 */
[----:B------:R-:W-:-:S05]  /*0650*/  IMAD R12, R3, UR11, R4 ;  /* 0x0000000b030c7c24 */ /* 0x000fca000f8e0204 */
[----:B------:R-:W-:-:S13]  /*0660*/  ISETP.GE.U32.AND P0, PT, R12, UR11, PT ;  /* 0x0000000b0c007c0c */ /* 0x000fda000bf06070 */
[----:B------:R-:W-:-:S04]  /*0670*/  @P0 IADD3 R12, PT, PT, R12, -UR11, RZ ;  /* 0x8000000b0c0c0c10 */ /* 0x000fc8000fffe0ff */
[----:B------:R-:W-:-:S13]  /*0680*/  ISETP.GE.U32.AND P0, PT, R12, UR11, PT ;  /* 0x0000000b0c007c0c */ /* 0x000fda000bf06070 */
[----:B------:R-:W-:Y:S01]  /*0690*/  @P0 VIADD R12, R12, -UR11 ;  /* 0x8000000b0c0c0c36 */ /* 0x000fe20008000000 */
[----:B------:R-:W-:Y:S01]  /*06a0*/  @!P1 LOP3.LUT R12, RZ, UR11, RZ, 0x33, !PT ;  /* 0x0000000bff0c9c12 */ /* 0x000fe2000f8e33ff */
[----:B------:R-:W-:Y:S06]  /*06b0*/  BRA `(.L_x_44) ;  /* 0x0000000000187947 */ /* 0x000fec0003800000 */
.L_x_43:
[----:B------:R-:W-:Y:S01]  /*06c0*/  MOV R28, R4 ;  /* 0x00000004001c7202 */ /* 0x000fe20000000f00 */
[----:B------:R-:W-:Y:S01]  /*06d0*/  IMAD.MOV.U32 R23, RZ, RZ, R3 ;  /* 0x000000ffff177224 */ /* 0x000fe200078e0003 */
[----:B------:R-:W-:-:S07]  /*06e0*/  MOV R20, 0x700 ;  /* 0x0000070000147802 */ /* 0x000fce0000000f00 */
[----:B------:R-:W-:Y:S05]  /*06f0*/  CALL.REL.NOINC `($__internal_4_$__cuda_sm20_rem_s64) ;  /* 0x0000000800b47944 */ /* 0x000fea0003c00000 */
[----:B------:R-:W-:Y:S01]  /*0700*/  IMAD.MOV.U32 R12, RZ, RZ, R24 ;  /* 0x000000ffff0c7224 */ /* 0x000fe200078e0018 */
[----:B------:R-:W-:-:S07]  /*0710*/  MOV R13, R25 ;  /* 0x00000019000d7202 */ /* 0x000fce0000000f00 */
.L_x_44:
[----:B------:R-:W-:Y:S05]  /*0720*/  BSYNC.RECONVERGENT B1 ;  /* 0x0000000000017941 */ /* 0x000fea0003800200 */
.L_x_42:
        /* <DEDUP_REMOVED lines=31> */
.L_x_47:
[----:B------:R-:W-:-:S07]  /*0920*/  MOV R20, 0x940 ;  /* 0x0000094000147802 */ /* 0x000fce0000000f00 */
[----:B------:R-:W-:Y:S05]  /*0930*/  CALL.REL.NOINC `($__internal_4_$__cuda_sm20_rem_s64) ;  /* 0x0000000800247944 */ /* 0x000fea0003c00000 */
[----:B------:R-:W-:Y:S01]  /*0940*/  MOV R10, R24 ;  /* 0x00000018000a7202 */ /* 0x000fe20000000f00 */
[----:B------:R-:W-:-:S07]  /*0950*/  IMAD.MOV.U32 R11, RZ, RZ, R25 ;  /* 0x000000ffff0b7224 */ /* 0x000fce00078e0019 */
.L_x_46:
[----:B------:R-:W-:Y:S05]  /*0960*/  BSYNC.RECONVERGENT B1 ;  /* 0x0000000000017941 */ /* 0x000fea0003800200 */
.L_x_45:
[C---:B------:R-:W-:Y:S01]  /*0970*/  ISETP.GE.U32.AND P0, PT, R2.reuse, 0x2, PT ;  /* 0x000000020200780c */ /* 0x040fe20003f06070 */
[-C--:B------:R-:W-:Y:S01]  /*0980*/  IMAD R3, R13, R12.reuse, RZ ;  /* 0x0000000c0d037224 */ /* 0x080fe200078e02ff */
[--C-:B------:R-:W-:Y:S01]  /*0990*/  SHF.R.U64 R2, R2, 0x1, R9.reuse ;  /* 0x0000000102027819 */ /* 0x100fe20000001209 */
[C---:B------:R-:W-:Y:S01]  /*09a0*/  IMAD.WIDE.U32 R14, R12.reuse, R12, RZ ;  /* 0x0000000c0c0e7225 */ /* 0x040fe200078e00ff */
[----:B------:R-:W-:Y:S02]  /*09b0*/  ISETP.GE.U32.AND.EX P0, PT, R9, RZ, PT, P0 ;  /* 0x000000ff0900720c */ /* 0x000fe40003f06100 */
[----:B------:R-:W-:Y:S01]  /*09c0*/  SHF.R.U32.HI R9, RZ, 0x1, R9 ;  /* 0x00000001ff097819 */ /* 0x000fe20000011609 */
[----:B------:R-:W-:Y:S02]  /*09d0*/  IMAD R3, R12, R13, R3 ;  /* 0x0000000d0c037224 */ /* 0x000fe400078e0203 */
[----:B------:R-:W-:-:S03]  /*09e0*/  IMAD.MOV.U32 R4, RZ, RZ, R14 ;  /* 0x000000ffff047224 */ /* 0x000fc600078e000e */
[----:B------:R-:W-:-:S05]  /*09f0*/  IADD3 R3, PT, PT, R15, R3, RZ ;  /* 0x000000030f037210 */ /* 0x000fca0007ffe0ff */
[----:B------:R-:W-:Y:S05]  /*0a00*/  @P0 BRA `(.L_x_48) ;  /* 0xfffffff800d00947 */ /* 0x000fea000383ffff */
.L_x_41:
[----:B------:R-:W-:Y:S05]  /*0a10*/  BSYNC.RECONVERGENT B0 ;  /* 0x0000000000007941 */ /* 0x000fea0003800200 */
.L_x_40:
[----:B------:R-:W-:Y:S01]  /*0a20*/  ISETP.NE.U32.AND P0, PT, R22, RZ, PT ;  /* 0x000000ff1600720c */ /* 0x000fe20003f05070 */
[----:B------:R-:W0:Y:S01]  /*0a30*/  LDCU UR10, c[0x0][0x384] ;  /* 0x00007080ff0a77ac */ /* 0x000e220008000800 */
[----:B------:R-:W-:Y:S01]  /*0a40*/  BSSY.RECONVERGENT B0, `(.L_x_49) ;  /* 0x0000054000007945 */ /* 0x000fe20003800200 */
[----:B------:R-:W-:Y:S01]  /*0a50*/  IMAD.MOV.U32 R2, RZ, RZ, 0x1 ;  /* 0x00000001ff027424 */ /* 0x000fe200078e00ff */
[----:B------:R-:W-:Y:S01]  /*0a60*/  ISETP.NE.AND.EX P0, PT, R7, RZ, PT, P0 ;  /* 0x000000ff0700720c */ /* 0x000fe20003f05300 */
[----:B------:R-:W1:Y:S01]  /*0a70*/  LDCU UR11, c[0x0][0x380] ;  /* 0x00007000ff0b77ac */ /* 0x000e620008000800 */
[----:B------:R-:W-:-:S11]  /*0a80*/  IMAD.MOV.U32 R3, RZ, RZ, 0x0 ;  /* 0x00000000ff037424 */ /* 0x000fd600078e00ff */
[----:B------:R-:W-:Y:S05]  /*0a90*/  @!P0 BRA `(.L_x_50) ;  /* 0x0000000400388947 */ /* 0x000fea0003800000 */
[----:B------:R-:W-:Y:S02]  /*0aa0*/  HFMA2 R2, -RZ, RZ, 0, 5.9604644775390625e-08 ;  /* 0x00000001ff027431 */ /* 0x000fe400000001ff */
[----:B------:R-:W-:-:S07]  /*0ab0*/  IMAD.MOV.U32 R3, RZ, RZ, 0x0 ;  /* 0x00000000ff037424 */ /* 0x000fce00078e00ff */
.L_x_57:
[----:B0-----:R-:W-:Y:S01]  /*0ac0*/  LOP3.LUT R4, R5, UR10, RZ, 0xfc, !PT ;  /* 0x0000000a05047c12 */ /* 0x001fe2000f8efcff */
[----:B------:R-:W-:Y:S03]  /*0ad0*/  BSSY.RECONVERGENT B1, `(.L_x_51) ;  /* 0x000001c000017945 */ /* 0x000fe60003800200 */
[----:B------:R-:W-:-:S13]  /*0ae0*/  ISETP.NE.U32.AND P0, PT, R4, RZ, PT ;  /* 0x000000ff0400720c */ /* 0x000fda0003f05070 */
[----:B------:R-:W-:Y:S05]  /*0af0*/  @P0 BRA `(.L_x_52) ;  /* 0x00000000004c0947 */ /* 0x000fea0003800000 */
[----:B-1----:R-:W0:Y:S01]  /*0b00*/  I2F.U32.RP R8, UR11 ;  /* 0x0000000b00087d06 */ /* 0x002e220008209000 */
[----:B------:R-:W-:Y:S01]  /*0b10*/  IMAD.MOV.U32 R4, RZ, RZ, RZ ;  /* 0x000000ffff047224 */ /* 0x000fe200078e00ff */
[----:B------:R-:W-:-:S06]  /*0b20*/  ISETP.NE.U32.AND P1, PT, RZ, UR11, PT ;  /* 0x0000000bff007c0c */ /* 0x000fcc000bf25070 */
        /* <DEDUP_REMOVED lines=16> */
.L_x_52:
[----:B------:R-:W-:Y:S01]  /*0c30*/  MOV R28, R6 ;  /* 0x00000006001c7202 */ /* 0x000fe20000000f00 */
[----:B------:R-:W-:Y:S01]  /*0c40*/  IMAD.MOV.U32 R23, RZ, RZ, R5 ;  /* 0x000000ffff177224 */ /* 0x000fe200078e0005 */
[----:B------:R-:W-:-:S07]  /*0c50*/  MOV R20, 0xc70 ;  /* 0x00000c7000147802 */ /* 0x000fce0000000f00 */
[----:B-1----:R-:W-:Y:S05]  /*0c60*/  CALL.REL.NOINC `($__internal_4_$__cuda_sm20_rem_s64) ;  /* 0x0000000400587944 */ /* 0x002fea0003c00000 */
[----:B------:R-:W-:Y:S01]  /*0c70*/  IMAD.MOV.U32 R4, RZ, RZ, R24 ;  /* 0x000000ffff047224 */ /* 0x000fe200078e0018 */
[----:B------:R-:W-:-:S07]  /*0c80*/  MOV R5, R25 ;  /* 0x0000001900057202 */ /* 0x000fce0000000f00 */
.L_x_53:
[----:B------:R-:W-:Y:S05]  /*0c90*/  BSYNC.RECONVERGENT B1 ;  /* 0x0000000000017941 */ /* 0x000fea0003800200 */
.L_x_51:
        /* <DEDUP_REMOVED lines=24> */
[----:B------:R-:W-:-:S03]  /*0e20*/  HFMA2 R3, -RZ, RZ, 0, 0 ;  /* 0x00000000ff037431 */ /* 0x000fc600000001ff */
[----:B------:R-:W-:-:S13]  /*0e30*/  ISETP.GE.U32.AND P0, PT, R2, UR11, PT ;  /* 0x0000000b02007c0c */ /* 0x000fda000bf06070 */
[----:B------:R-:W-:-:S04]  /*0e40*/  @P0 IADD3 R2, PT, PT, R2, -UR11, RZ ;  /* 0x8000000b02020c10 */ /* 0x000fc8000fffe0ff */
[----:B------:R-:W-:-:S13]  /*0e50*/  ISETP.GE.U32.AND P0, PT, R2, UR11, PT ;  /* 0x0000000b02007c0c */ /* 0x000fda000bf06070 */
[----:B------:R-:W-:Y:S01]  /*0e60*/  @P0 VIADD R2, R2, -UR11 ;  /* 0x8000000b02020c36 */ /* 0x000fe20008000000 */
[----:B------:R-:W-:Y:S01]  /*0e70*/  @!P1 LOP3.LUT R2, RZ, UR11, RZ, 0x33, !PT ;  /* 0x0000000bff029c12 */ /* 0x000fe2000f8e33ff */
[----:B------:R-:W-:Y:S06]  /*0e80*/  BRA `(.L_x_55) ;  /* 0x0000000000107947 */ /* 0x000fec0003800000 */
.L_x_56:
[----:B------:R-:W-:-:S07]  /*0e90*/  MOV R20, 0xeb0 ;  /* 0x00000eb000147802 */ /* 0x000fce0000000f00 */
[----:B------:R-:W-:Y:S05]  /*0ea0*/  CALL.REL.NOINC `($__internal_4_$__cuda_sm20_rem_s64) ;  /* 0x0000000000c87944 */ /* 0x000fea0003c00000 */
[----:B------:R-:W-:Y:S01]  /*0eb0*/  IMAD.MOV.U32 R2, RZ, RZ, R24 ;  /* 0x000000ffff027224 */ /* 0x000fe200078e0018 */
[----:B------:R-:W-:-:S07]  /*0ec0*/  MOV R3, R25 ;  /* 0x0000001900037202 */ /* 0x000fce0000000f00 */
.L_x_55:
[----:B------:R-:W-:Y:S05]  /*0ed0*/  BSYNC.RECONVERGENT B1 ;  /* 0x0000000000017941 */ /* 0x000fea0003800200 */
.L_x_54:
[C---:B------:R-:W-:Y:S01]  /*0ee0*/  ISETP.GT.U32.AND P0, PT, R22.reuse, 0x1, PT ;  /* 0x000000011600780c */ /* 0x040fe20003f04070 */
[-C--:B------:R-:W-:Y:S01]  /*0ef0*/  IMAD R13, R5, R4.reuse, RZ ;  /* 0x00000004050d7224 */ /* 0x080fe200078e02ff */
[--C-:B------:R-:W-:Y:S01]  /*0f00*/  SHF.R.U64 R22, R22, 0x1, R7.reuse ;  /* 0x0000000116167819 */ /* 0x100fe20000001207 */
[C---:B------:R-:W-:Y:S01]  /*0f10*/  IMAD.WIDE.U32 R8, R4.reuse, R4, RZ ;  /* 0x0000000404087225 */ /* 0x040fe200078e00ff */
[----:B------:R-:W-:Y:S02]  /*0f20*/  ISETP.GT.U32.AND.EX P0, PT, R7, RZ, PT, P0 ;  /* 0x000000ff0700720c */ /* 0x000fe40003f04100 */
[----:B------:R-:W-:Y:S01]  /*0f30*/  SHF.R.U32.HI R7, RZ, 0x1, R7 ;  /* 0x00000001ff077819 */ /* 0x000fe20000011607 */
[----:B------:R-:W-:Y:S02]  /*0f40*/  IMAD R5, R4, R5, R13 ;  /* 0x0000000504057224 */ /* 0x000fe400078e020d */
[----:B------:R-:W-:-:S03]  /*0f50*/  IMAD.MOV.U32 R6, RZ, RZ, R8 ;  /* 0x000000ffff067224 */ /* 0x000fc600078e0008 */
[----:B------:R-:W-:-:S05]  /*0f60*/  IADD3 R5, PT, PT, R9, R5, RZ ;  /* 0x0000000509057210 */ /* 0x000fca0007ffe0ff */
[----:B------:R-:W-:Y:S05]  /*0f70*/  @P0 BRA `(.L_x_57) ;  /* 0xfffffff800d00947 */ /* 0x000fea000383ffff */
.L_x_50:
[----:B01----:R-:W-:Y:S05]  /*0f80*/  BSYNC.RECONVERGENT B0 ;  /* 0x0000000000007941 */ /* 0x003fea0003800200 */
.L_x_49:
[----:B------:R-:W0:Y:S01]  /*0f90*/  LDCU UR4, c[0x0][0x384] ;  /* 0x00007080ff0477ac */ /* 0x000e220008000800 */
[-C--:B------:R-:W-:Y:S01]  /*0fa0*/  IMAD R3, R3, R10.reuse, RZ ;  /* 0x0000000a03037224 */ /* 0x080fe200078e02ff */
[----:B------:R-:W-:Y:S01]  /*0fb0*/  BSSY.RECONVERGENT B0, `(.L_x_58) ;  /* 0x000001d000007945 */ /* 0x000fe20003800200 */
[----:B------:R-:W-:-:S04]  /*0fc0*/  IMAD.WIDE.U32 R28, R2, R10, RZ ;  /* 0x0000000a021c7225 */ /* 0x000fc800078e00ff */
[----:B------:R-:W-:-:S04]  /*0fd0*/  IMAD R3, R11, R2, R3 ;  /* 0x000000020b037224 */ /* 0x000fc800078e0203 */
[----:B------:R-:W-:-:S05]  /*0fe0*/  IMAD.IADD R23, R29, 0x1, R3 ;  /* 0x000000011d177824 */ /* 0x000fca00078e0203 */
[----:B0-----:R-:W-:-:S04]  /*0ff0*/  LOP3.LUT R2, R23, UR4, RZ, 0xfc, !PT ;  /* 0x0000000417027c12 */ /* 0x001fc8000f8efcff */
[----:B------:R-:W-:-:S13]  /*1000*/  ISETP.NE.U32.AND P0, PT, R2, RZ, PT ;  /* 0x000000ff0200720c */ /* 0x000fda0003f05070 */
[----:B------:R-:W-:Y:S05]  /*1010*/  @P0 BRA `(.L_x_59) ;  /* 0x0000000000500947 */ /* 0x000fea0003800000 */
[----:B------:R-:W0:Y:S01]  /*1020*/  LDCU UR4, c[0x0][0x380] ;  /* 0x00007000ff0477ac */ /* 0x000e220008000800 */
[----:B------:R-:W-:Y:S01]  /*1030*/  HFMA2 R2, -RZ, RZ, 0, 0 ;  /* 0x00000000ff027431 */ /* 0x000fe200000001ff */
[----:B------:R-:W-:Y:S01]  /*1040*/  MOV R25, RZ ;  /* 0x000000ff00197202 */ /* 0x000fe20000000f00 */
[----:B0-----:R-:W0:Y:S01]  /*1050*/  I2F.U32.RP R4, UR4 ;  /* 0x0000000400047d06 */ /* 0x001e220008209000 */
[----:B------:R-:W-:-:S07]  /*1060*/  ISETP.NE.U32.AND P1, PT, RZ, UR4, PT ;  /* 0x00000004ff007c0c */ /* 0x000fce000bf25070 */
[----:B0-----:R-:W0:Y:S02]  /*1070*/  MUFU.RCP R4, R4 ;  /* 0x0000000400047308 */ /* 0x001e240000001000 */
[----:B0-----:R-:W-:-:S06]  /*1080*/  IADD3 R5, PT, PT, R4, 0xffffffe, RZ ;  /* 0x0ffffffe04057810 */ /* 0x001fcc0007ffe0ff */
[----:B------:R-:W0:Y:S02]  /*1090*/  F2I.FTZ.U32.TRUNC.NTZ R3, R5 ;  /* 0x0000000500037305 */ /* 0x000e24000021f000 */
[----:B0-----:R-:W-:-:S04]  /*10a0*/  IMAD.MOV R7, RZ, RZ, -R3 ;  /* 0x000000ffff077224 */ /* 0x001fc800078e0a03 */
[----:B------:R-:W-:-:S04]  /*10b0*/  IMAD R7, R7, UR4, RZ ;  /* 0x0000000407077c24 */ /* 0x000fc8000f8e02ff */
[----:B------:R-:W-:-:S06]  /*10c0*/  IMAD.HI.U32 R7, R3, R7, R2 ;  /* 0x0000000703077227 */ /* 0x000fcc00078e0002 */
        /* <DEDUP_REMOVED lines=9> */
.L_x_59:
[----:B------:R-:W-:-:S07]  /*1160*/  MOV R20, 0x1180 ;  /* 0x0000118000147802 */ /* 0x000fce0000000f00 */
[----:B------:R-:W-:Y:S05]  /*1170*/  CALL.REL.NOINC `($__internal_4_$__cuda_sm20_rem_s64) ;  /* 0x0000000000147944 */ /* 0x000fea0003c00000 */
.L_x_60:
[----:B------:R-:W-:Y:S05]  /*1180*/  BSYNC.RECONVERGENT B0 ;  /* 0x0000000000007941 */ /* 0x000fea0003800200 */
.L_x_58:
[----:B------:R-:W0:Y:S02]  /*1190*/  LDC.64 R2, c[0x0][0x3a8] ;  /* 0x0000ea00ff027b82 */ /* 0x000e240000000a00 */
[----:B0-----:R-:W-:-:S05]  /*11a0*/  IMAD.WIDE R2, R0, 0x8, R2 ;  /* 0x0000000800027825 */ /* 0x001fca00078e0202 */
[----:B------:R-:W-:Y:S01]  /*11b0*/  STG.E.64 desc[UR6][R2.64], R24 ;  /* 0x0000001802007986 */ /* 0x000fe2000c101b06 */
[----:B------:R-:W-:Y:S05]  /*11c0*/  EXIT ;  /* 0x000000000000794d */ /* 0x000fea0003800000 */
        .weak           $__internal_4_$__cuda_sm20_rem_s64
        .type           $__internal_4_$__cuda_sm20_rem_s64,@function
        .size           $__internal_4_$__cuda_sm20_rem_s64,(.L_x_66 - $__internal_4_$__cuda_sm20_rem_s64)
$__internal_4_$__cuda_sm20_rem_s64:
[----:B------:R-:W-:Y:S02]  /*11d0*/  UIADD3 UR4, UP1, UPT, URZ, -UR8, URZ ;  /* 0x80000008ff047290 */ /* 0x000fe4000ff3e0ff */
        /* <DEDUP_REMOVED lines=9> */
[C---:B------:R-:W-:Y:S01]  /*1270*/  IMAD R19, R26.reuse, UR5, R31 ;  /* 0x000000051a137c24 */ /* 0x040fe2000f8e021f */
[----:B------:R-:W-:Y:S01]  /*1280*/  IADD3 R25, P0, PT, RZ, -R30, RZ ;  /* 0x8000001eff197210 */ /* 0x000fe20007f1e0ff */
[----:B------:R-:W-:Y:S02]  /*1290*/  IMAD.MOV.U32 R31, RZ, RZ, R26 ;  /* 0x000000ffff1f7224 */ /* 0x000fe400078e001a */
[----:B------:R-:W-:Y:S02]  /*12a0*/  IMAD R19, R27, UR4, R19 ;  /* 0x000000041b137c24 */ /* 0x000fe4000f8e0213 */
[----:B------:R-:W-:-:S03]  /*12b0*/  IMAD.HI.U32 R30, R26, R25, RZ ;  /* 0x000000191a1e7227 */ /* 0x000fc600078e00ff */
[----:B------:R-:W-:-:S05]  /*12c0*/  IADD3.X R19, PT, PT, RZ, ~R19, RZ, P0, !PT ;  /* 0x80000013ff137210 */ /* 0x000fca00007fe4ff */
[----:B------:R-:W-:-:S04]  /*12d0*/  IMAD.WIDE.U32 R30, P0, R26, R19, R30 ;  /* 0x000000131a1e7225 */ /* 0x000fc8000780001e */
[C---:B------:R-:W-:Y:S02]  /*12e0*/  IMAD R24, R27.reuse, R19, RZ ;  /* 0x000000131b187224 */ /* 0x040fe400078e02ff */
[----:B------:R-:W-:-:S04]  /*12f0*/  IMAD.HI.U32 R25, P1, R27, R25, R30 ;  /* 0x000000191b197227 */ /* 0x000fc8000782001e */
[----:B------:R-:W-:Y:S01]  /*1300*/  IMAD.HI.U32 R19, R27, R19, RZ ;  /* 0x000000131b137227 */ /* 0x000fe200078e00ff */
[----:B------:R-:W-:-:S04]  /*1310*/  IADD3 R31, P2, PT, R24, R25, RZ ;  /* 0x00000019181f7210 */ /* 0x000fc80007f5e0ff */
[----:B------:R-:W-:Y:S01]  /*1320*/  IADD3.X R19, PT, PT, R19, R27, RZ, P0, !PT ;  /* 0x0000001b13137210 */ /* 0x000fe200007fe4ff */
[C---:B------:R-:W-:Y:S01]  /*1330*/  IMAD.WIDE.U32 R24, R31.reuse, UR4, RZ ;  /* 0x000000041f187c25 */ /* 0x040fe2000f8e00ff */
[----:B------:R-:W-:Y:S02]  /*1340*/  IADD3 R27, P4, PT, RZ, -R28, RZ ;  /* 0x8000001cff1b7210 */ /* 0x000fe40007f9e0ff */
[----:B------:R-:W-:Y:S01]  /*1350*/  IADD3.X R19, PT, PT, RZ, RZ, R19, P2, P1 ;  /* 0x000000ffff137210 */ /* 0x000fe200017e2413 */
[----:B------:R-:W-:Y:S01]  /*1360*/  IMAD R26, R31, UR5, R25 ;  /* 0x000000051f1a7c24 */ /* 0x000fe2000f8e0219 */
[----:B------:R-:W-:Y:S02]  /*1370*/  IADD3 R24, P0, PT, RZ, -R24, RZ ;  /* 0x80000018ff187210 */ /* 0x000fe40007f1e0ff */
[----:B------:R-:W-:Y:S01]  /*1380*/  ISETP.GE.AND P1, PT, R23, RZ, PT ;  /* 0x000000ff1700720c */ /* 0x000fe20003f26270 */
[----:B------:R-:W-:Y:S02]  /*1390*/  IMAD R26, R19, UR4, R26 ;  /* 0x00000004131a7c24 */ /* 0x000fe4000f8e021a */
[----:B------:R-:W-:Y:S01]  /*13a0*/  IMAD.HI.U32 R30, R31, R24, RZ ;  /* 0x000000181f1e7227 */ /* 0x000fe200078e00ff */
[----:B------:R-:W-:-:S02]  /*13b0*/  SEL R27, R27, R28, !P1 ;  /* 0x0000001c1b1b7207 */ /* 0x000fc40004800000 */
[----:B------:R-:W-:Y:S01]  /*13c0*/  IADD3.X R28, PT, PT, RZ, ~R23, RZ, P4, !PT ;  /* 0x80000017ff1c7210 */ /* 0x000fe200027fe4ff */
[----:B------:R-:W-:-:S04]  /*13d0*/  IMAD.X R26, RZ, RZ, ~R26, P0 ;  /* 0x000000ffff1a7224 */ /* 0x000fc800000e0e1a */
[----:B------:R-:W-:-:S04]  /*13e0*/  IMAD.WIDE.U32 R30, P0, R31, R26, R30 ;  /* 0x0000001a1f1e7225 */ /* 0x000fc8000780001e */
[----:B------:R-:W-:-:S04]  /*13f0*/  IMAD.HI.U32 R25, P2, R19, R24, R30 ;  /* 0x0000001813197227 */ /* 0x000fc8000784001e */
[----:B------:R-:W-:Y:S02]  /*1400*/  HFMA2 R31, -RZ, RZ, 0, 0 ;  /* 0x00000000ff1f7431 */ /* 0x000fe400000001ff */
[CC--:B------:R-:W-:Y:S02]  /*1410*/  IMAD R24, R19.reuse, R26.reuse, RZ ;  /* 0x0000001a13187224 */ /* 0x0c0fe400078e02ff */
[----:B------:R-:W-:-:S03]  /*1420*/  IMAD.HI.U32 R26, R19, R26, RZ ;  /* 0x0000001a131a7227 */ /* 0x000fc600078e00ff */
[----:B------:R-:W-:Y:S01]  /*1430*/  IADD3 R24, P3, PT, R24, R25, RZ ;  /* 0x0000001918187210 */ /* 0x000fe20007f7e0ff */
[----:B------:R-:W-:Y:S01]  /*1440*/  IMAD.X R26, R26, 0x1, R19, P0 ;  /* 0x000000011a1a7824 */ /* 0x000fe200000e0613 */
[----:B------:R-:W-:-:S03]  /*1450*/  SEL R19, R28, R23, !P1 ;  /* 0x000000171c137207 */ /* 0x000fc60004800000 */
[----:B------:R-:W-:Y:S01]  /*1460*/  IMAD.HI.U32 R30, R24, R27, RZ ;  /* 0x0000001b181e7227 */ /* 0x000fe200078e00ff */
[----:B------:R-:W-:-:S03]  /*1470*/  IADD3.X R26, PT, PT, RZ, RZ, R26, P3, P2 ;  /* 0x000000ffff1a7210 */ /* 0x000fc60001fe441a */
[----:B------:R-:W-:-:S04]  /*1480*/  IMAD.WIDE.U32 R24, R24, R19, R30 ;  /* 0x0000001318187225 */ /* 0x000fc800078e001e */
[C---:B------:R-:W-:Y:S02]  /*1490*/  IMAD R23, R26.reuse, R19, RZ ;  /* 0x000000131a177224 */ /* 0x040fe400078e02ff */
[----:B------:R-:W-:-:S04]  /*14a0*/  IMAD.HI.U32 R24, P0, R26, R27, R24 ;  /* 0x0000001b1a187227 */ /* 0x000fc80007800018 */
[----:B------:R-:W-:Y:S01]  /*14b0*/  IMAD.HI.U32 R26, R26, R19, RZ ;  /* 0x000000131a1a7227 */ /* 0x000fe200078e00ff */
[----:B------:R-:W-:-:S03]  /*14c0*/  IADD3 R23, P2, PT, R23, R24, RZ ;  /* 0x0000001817177210 */ /* 0x000fc60007f5e0ff */
[----:B------:R-:W-:Y:S02]  /*14d0*/  IMAD.X R24, RZ, RZ, R26, P0 ;  /* 0x000000ffff187224 */ /* 0x000fe400000e061a */
[----:B------:R-:W-:-:S03]  /*14e0*/  IMAD.WIDE.U32 R28, R23, UR4, RZ ;  /* 0x00000004171c7c25 */ /* 0x000fc6000f8e00ff */
[----:B------:R-:W-:Y:S01]  /*14f0*/  IADD3.X R24, PT, PT, RZ, R24, RZ, P2, !PT ;  /* 0x00000018ff187210 */ /* 0x000fe200017fe4ff */
[----:B------:R-:W-:Y:S01]  /*1500*/  IMAD R23, R23, UR5, R29 ;  /* 0x0000000517177c24 */ /* 0x000fe2000f8e021d */
[----:B------:R-:W-:-:S03]  /*1510*/  IADD3 R27, P2, PT, -R28, R27, RZ ;  /* 0x0000001b1c1b7210 */ /* 0x000fc60007f5e1ff */
[----:B------:R-:W-:Y:S01]  /*1520*/  IMAD R24, R24, UR4, R23 ;  /* 0x0000000418187c24 */ /* 0x000fe2000f8e0217 */
[----:B------:R-:W-:-:S03]  /*1530*/  ISETP.GE.U32.AND P0, PT, R27, UR4, PT ;  /* 0x000000041b007c0c */ /* 0x000fc6000bf06070 */
[----:B------:R-:W-:Y:S01]  /*1540*/  IMAD.X R19, R19, 0x1, ~R24, P2 ;  /* 0x0000000113137824 */ /* 0x000fe200010e0e18 */
[----:B------:R-:W-:-:S04]  /*1550*/  IADD3 R26, P2, PT, R27, -UR4, RZ ;  /* 0x800000041b1a7c10 */ /* 0x000fc8000ff5e0ff */
[C---:B------:R-:W-:Y:S02]  /*1560*/  ISETP.GE.U32.AND.EX P0, PT, R19.reuse, UR5, PT, P0 ;  /* 0x0000000513007c0c */ /* 0x040fe4000bf06100 */
[----:B------:R-:W-:Y:S02]  /*1570*/  IADD3.X R24, PT, PT, R19, ~UR5, RZ, P2, !PT ;  /* 0x8000000513187c10 */ /* 0x000fe400097fe4ff */
[----:B------:R-:W-:Y:S02]  /*1580*/  SEL R26, R26, R27, P0 ;  /* 0x0000001b1a1a7207 */ /* 0x000fe40000000000 */
[----:B------:R-:W-:Y:S02]  /*1590*/  SEL R24, R24, R19, P0 ;  /* 0x0000001318187207 */ /* 0x000fe40000000000 */
[C---:B------:R-:W-:Y:S02]  /*15a0*/  ISETP.GE.U32.AND P0, PT, R26.reuse, UR4, PT ;  /* 0x000000041a007c0c */ /* 0x040fe4000bf06070 */
[----:B------:R-:W-:-:S02]  /*15b0*/  IADD3 R23, P2, PT, R26, -UR4, RZ ;  /* 0x800000041a177c10 */ /* 0x000fc4000ff5e0ff */
[C---:B------:R-:W-:Y:S02]  /*15c0*/  ISETP.GE.U32.AND.EX P0, PT, R24.reuse, UR5, PT, P0 ;  /* 0x0000000518007c0c */ /* 0x040fe4000bf06100 */
[----:B------:R-:W-:Y:S02]  /*15d0*/  IADD3.X R19, PT, PT, R24, ~UR5, RZ, P2, !PT ;  /* 0x8000000518137c10 */ /* 0x000fe400097fe4ff */
[----:B------:R-:W-:Y:S02]  /*15e0*/  SEL R23, R23, R26, P0 ;  /* 0x0000001a17177207 */ /* 0x000fe40000000000 */
[----:B------:R-:W-:Y:S02]  /*15f0*/  SEL R26, R19, R24, P0 ;  /* 0x00000018131a7207 */ /* 0x000fe40000000000 */
[----:B------:R-:W-:Y:S02]  /*1600*/  IADD3 R24, P2, PT, RZ, -R23, RZ ;  /* 0x80000017ff187210 */ /* 0x000fe40007f5e0ff */
[----:B------:R-:W-:-:S02]  /*1610*/  ISETP.NE.U32.AND P0, PT, RZ, UR8, PT ;  /* 0x00000008ff007c0c */ /* 0x000fc4000bf05070 */
[-C--:B------:R-:W-:Y:S02]  /*1620*/  IADD3.X R19, PT, PT, RZ, ~R26.reuse, RZ, P2, !PT ;  /* 0x8000001aff137210 */ /* 0x080fe400017fe4ff */
[----:B------:R-:W-:Y:S02]  /*1630*/  MOV R27, 0x0 ;  /* 0x00000000001b7802 */ /* 0x000fe40000000f00 */
[----:B------:R-:W-:Y:S01]  /*1640*/  SEL R19, R19, R26, !P1 ;  /* 0x0000001a13137207 */ /* 0x000fe20004800000 */
[----:B------:R-:W-:Y:S01]  /*1650*/  IMAD.MOV.U32 R26, RZ, RZ, R20 ;  /* 0x000000ffff1a7224 */ /* 0x000fe200078e0014 */
[----:B------:R-:W-:Y:S02]  /*1660*/  ISETP.NE.AND.EX P0, PT, RZ, UR9, PT, P0 ;  /* 0x00000009ff007c0c */ /* 0x000fe4000bf05300 */
[----:B------:R-:W-:Y:S02]  /*1670*/  SEL R24, R24, R23, !P1 ;  /* 0x0000001718187207 */ /* 0x000fe40004800000 */
[----:B------:R-:W-:-:S02]  /*1680*/  SEL R25, R19, 0xffffffff, P0 ;  /* 0xffffffff13197807 */ /* 0x000fc40000000000 */
[----:B------:R-:W-:Y:S01]  /*1690*/  SEL R24, R24, 0xffffffff, P0 ;  /* 0xffffffff18187807 */ /* 0x000fe20000000000 */
[----:B------:R-:W-:Y:S06]  /*16a0*/  RET.REL.NODEC R26 `(_Z13encryptKernelxxxPxP17curandStateXORWOWS_i) ;  /* 0xffffffe81a547950 */ /* 0x000fec0003c3ffff */
.L_x_61:
        /* <DEDUP_REMOVED lines=13> */
.L_x_66:


//--------------------- .nv.global.init           --------------------------
	.section	.nv.global.init,"aw",@progbits
	.align	4
.nv.global.init:
	.type		mrg32k3aM1SubSeq,@object
	.size		mrg32k3aM1SubSeq,(mrg32k3aM2SubSeq - mrg32k3aM1SubSeq)
mrg32k3aM1SubSeq:
        /*0000*/ 	.byte	0x0b, 0xcc, 0xee, 0x04, 0x73, 0x29, 0x8b, 0x6f, 0xf6, 0x53, 0x03, 0xf6, 0x23, 0xf6, 0xea, 0xda
        /* <DEDUP_REMOVED lines=125> */
	.type		mrg32k3aM2SubSeq,@object
	.size		mrg32k3aM2SubSeq,(mrg32k3aM1 - mrg32k3aM2SubSeq)
mrg32k3aM2SubSeq:
        /* <DEDUP_REMOVED lines=126> */
	.type		mrg32k3aM1,@object
	.size		mrg32k3aM1,(mrg32k3aM1Seq - mrg32k3aM1)
mrg32k3aM1:
        /* <DEDUP_REMOVED lines=144> */
	.type		mrg32k3aM1Seq,@object
	.size		mrg32k3aM1Seq,(mrg32k3aM2 - mrg32k3aM1Seq)
mrg32k3aM1Seq:
        /* <DEDUP_REMOVED lines=144> */
	.type		mrg32k3aM2,@object
	.size		mrg32k3aM2,(mrg32k3aM2Seq - mrg32k3aM2)
mrg32k3aM2:
        /* <DEDUP_REMOVED lines=144> */
	.type		mrg32k3aM2Seq,@object
	.size		mrg32k3aM2Seq,(precalc_xorwow_matrix - mrg32k3aM2Seq)
mrg32k3aM2Seq:
        /* <DEDUP_REMOVED lines=144> */
	.type		precalc_xorwow_matrix,@object
	.size		precalc_xorwow_matrix,(precalc_xorwow_offset_matrix - precalc_xorwow_matrix)
precalc_xorwow_matrix:
        /* <DEDUP_REMOVED lines=6400> */
	.type		precalc_xorwow_offset_matrix,@object
	.size		precalc_xorwow_offset_matrix,(.L_1 - precalc_xorwow_offset_matrix)
precalc_xorwow_offset_matrix:
        /* <DEDUP_REMOVED lines=6400> */
.L_1:


//--------------------- .nv.shared.reserved.0     --------------------------
	.section	.nv.shared.reserved.0,"aw",@nobits
	.weak		__nv_reservedSMEM_offset_0_alias
	.size		__nv_reservedSMEM_offset_0_alias, 0, 64
	.other		__nv_reservedSMEM_offset_0_alias,@"STO_CUDA_RESERVED_SHARED STV_DEFAULT"
__nv_reservedSMEM_offset_0_alias:
	.zero		0
	.zero		64


//--------------------- .nv.constant0._Z17Crypto_mul_kernelxPxS_S_i --------------------------
	.section	.nv.constant0._Z17Crypto_mul_kernelxPxS_S_i,"a",@progbits
	.sectionflags	@""
	.align	4
.nv.constant0._Z17Crypto_mul_kernelxPxS_S_i:
	.zero		932


//--------------------- .nv.constant0._Z17Crypto_add_kernelxPxS_S_i --------------------------
	.section	.nv.constant0._Z17Crypto_add_kernelxPxS_S_i,"a",@progbits
	.sectionflags	@""
	.align	4
.nv.constant0._Z17Crypto_add_kernelxPxS_S_i:
	.zero		932


//--------------------- .nv.constant0._Z12setup_kernelP17curandStateXORWOWm --------------------------
	.section	.nv.constant0._Z12setup_kernelP17curandStateXORWOWm,"a",@progbits
	.sectionflags	@""
	.align	4
.nv.constant0._Z12setup_kernelP17curandStateXORWOWm:
	.zero		912


//--------------------- .nv.constant0._Z13decryptKernelxxPxS_i --------------------------
	.section	.nv.constant0._Z13decryptKernelxxPxS_i,"a",@progbits
	.sectionflags	@""
	.align	4
.nv.constant0._Z13decryptKernelxxPxS_i:
	.zero		932


//--------------------- .nv.constant0._Z13encryptKernelxxxPxP17curandStateXORWOWS_i --------------------------
	.section	.nv.constant0._Z13encryptKernelxxxPxP17curandStateXORWOWS_i,"a",@progbits
	.sectionflags	@""
	.align	4
.nv.constant0._Z13encryptKernelxxxPxP17curandStateXORWOWS_i:
	.zero		948


//--------------------- SYMBOLS --------------------------

	.type		.nv.reservedSmem.offset0,@object
	.size		.nv.reservedSmem.offset0,0x4
